	.target	sm_100a

	.elftype	@"ET_EXEC"


//--------------------- .note.nv.tkinfo           --------------------------
	.section	.note.nv.tkinfo,"",@"SHT_NOTE"
	.sectionflags	@"SHF_NOTE_NV_TKINFO"
	.tkinfo
        /*0018*/ 	.word	0x00000002
        /*0030*/ 	.string	""
        /*0030*/ 	.string	"ptxas"
        /*0030*/ 	.string	"Cuda compilation tools, release 13.0, V13.0.88"
        /*0030*/ 	.string	"Build cuda_13.0.r13.0/compiler.36424714_0"
        /*0030*/ 	.string	"-arch sm_100a -m 64 "



//--------------------- .note.nv.cuinfo           --------------------------
	.section	.note.nv.cuinfo,"",@"SHT_NOTE"
	.sectionflags	@"SHF_NOTE_NV_CUINFO"
        /*0018*/ 	.short	0x0002
        /*001a*/ 	.short	0x0064
        /*001c*/ 	.short	0x0082
	.zero		2


//--------------------- .nv.info                  --------------------------
	.section	.nv.info,"",@"SHT_CUDA_INFO"
	.align	4


	//----- nvinfo : EIATTR_REGCOUNT
	.align		4
        /*0000*/ 	.byte	0x04, 0x2f
        /*0002*/ 	.short	(.L_19 - .L_18)
	.align		4
.L_18:
        /*0004*/ 	.word	index@(_ZN7cutlass13device_kernelINS_4gemm6kernel13GemmUniversalIN4cute5tupleIJiiiiEEENS1_10collective13CollectiveMmaINS1_35MainloopSm100TmaUmmaWarpSpecializedILi8ELi2ELi4ENS5_IJNS4_1CILi1EEESB_SB_EEEEENS5_IJNSA_ILi128EEENSA_ILi64EEENSA_ILi32EEEEEEfNS5_IJSB_llEEEfNS5_IJlSB_lEEENS4_8TiledMMAINS4_8MMA_AtomIJNS4_17SM100_MMA_TF32_SSINS_10tfloat32_tESN_fLi128ELi64ELNS4_4UMMA5MajorE1ELSP_0ELNSO_7ScaleInE0ELSQ_0EEEEEENS4_6LayoutISC_NS5_IJNSA_ILi0EEESU_SU_EEEEENS5_IJNS4_10UnderscoreESX_SX_EEEEENS4_13SM90_TMA_LOADENS4_14ComposedLayoutINS4_7SwizzleILi2ELi5ELi2EEENS4_18smem_ptr_flag_bitsILi32EEENST_INS5_IJSG_NSA_ILi4EEEEEENS5_IJSB_SG_EEEEEEEvNS4_8identityES10_NS11_INS12_ILi3ELi4ELi3EEES15_NST_INS5_IJNSA_ILi8EEESG_EEENS5_IJSG_SB_EEEEEEEvS1B_EENS_8epilogue10collective18CollectiveEpilogueINS1J_23Sm100TmaWarpSpecializedILi4ELi2ELi16ELb1ELb0EEEJSH_NS5_IJNST_ISE_SB_EENST_INSA_ILi16EEESB_EEEEEfSJ_fSJ_NS1J_6fusion15FusionCallbacksIS1N_NS1S_17LinearCombinationIffffLNS_15FloatRoundStyleE2EEESH_S1R_JEEENS4_5SM1004TMEM4LOAD26SM100_TMEM_LOAD_32dp32b16xES10_NS11_INS12_ILi2ELi4ELi3EEES15_NST_INS5_IJS1D_S1P_EEENS5_IJS1P_SB_EEEEEEENS4_39AutoVectorizingCopyWithAssumedAlignmentILi128EEENS4_14SM90_TMA_STOREES26_S28_S28_EEEvvEEEEvNT_6ParamsE)
        /*0008*/ 	.word	0x0000005a


	//----- nvinfo : EIATTR_FRAME_SIZE
	.align		4
.L_19:
        /*000c*/ 	.byte	0x04, 0x11
        /*000e*/ 	.short	(.L_21 - .L_20)
	.align		4
.L_20:
        /*0010*/ 	.word	index@($__internal_2_$__cuda_sm10x_tcgen05_guardrail_trap_unallocated_columns_being_dealloced)
        /*0014*/ 	.word	0x00000000


	//----- nvinfo : EIATTR_FRAME_SIZE
	.align		4
.L_21:
        /*0018*/ 	.byte	0x04, 0x11
        /*001a*/ 	.short	(.L_23 - .L_22)
	.align		4
.L_22:
        /*001c*/ 	.word	index@($__internal_1_$__cuda_sm10x_tcgen05_guardrail_trap_phase_invalid_during_alloc)
        /*0020*/ 	.word	0x00000000


	//----- nvinfo : EIATTR_FRAME_SIZE
	.align		4
.L_23:
        /*0024*/ 	.byte	0x04, 0x11
        /*0026*/ 	.short	(.L_25 - .L_24)
	.align		4
.L_24:
        /*0028*/ 	.word	index@($__internal_0_$__cuda_sm10x_tcgen05_guardrail_trap_col_being_dealloced_not_returned_by_alloc)
        /*002c*/ 	.word	0x00000000


	//----- nvinfo : EIATTR_FRAME_SIZE
	.align		4
.L_25:
        /*0030*/ 	.byte	0x04, 0x11
        /*0032*/ 	.short	(.L_27 - .L_26)
	.align		4
.L_26:
        /*0034*/ 	.word	index@(_ZN7cutlass13device_kernelINS_4gemm6kernel13GemmUniversalIN4cute5tupleIJiiiiEEENS1_10collective13CollectiveMmaINS1_35MainloopSm100TmaUmmaWarpSpecializedILi8ELi2ELi4ENS5_IJNS4_1CILi1EEESB_SB_EEEEENS5_IJNSA_ILi128EEENSA_ILi64EEENSA_ILi32EEEEEEfNS5_IJSB_llEEEfNS5_IJlSB_lEEENS4_8TiledMMAINS4_8MMA_AtomIJNS4_17SM100_MMA_TF32_SSINS_10tfloat32_tESN_fLi128ELi64ELNS4_4UMMA5MajorE1ELSP_0ELNSO_7ScaleInE0ELSQ_0EEEEEENS4_6LayoutISC_NS5_IJNSA_ILi0EEESU_SU_EEEEENS5_IJNS4_10UnderscoreESX_SX_EEEEENS4_13SM90_TMA_LOADENS4_14ComposedLayoutINS4_7SwizzleILi2ELi5ELi2EEENS4_18smem_ptr_flag_bitsILi32EEENST_INS5_IJSG_NSA_ILi4EEEEEENS5_IJSB_SG_EEEEEEEvNS4_8identityES10_NS11_INS12_ILi3ELi4ELi3EEES15_NST_INS5_IJNSA_ILi8EEESG_EEENS5_IJSG_SB_EEEEEEEvS1B_EENS_8epilogue10collective18CollectiveEpilogueINS1J_23Sm100TmaWarpSpecializedILi4ELi2ELi16ELb1ELb0EEEJSH_NS5_IJNST_ISE_SB_EENST_INSA_ILi16EEESB_EEEEEfSJ_fSJ_NS1J_6fusion15FusionCallbacksIS1N_NS1S_17LinearCombinationIffffLNS_15FloatRoundStyleE2EEESH_S1R_JEEENS4_5SM1004TMEM4LOAD26SM100_TMEM_LOAD_32dp32b16xES10_NS11_INS12_ILi2ELi4ELi3EEES15_NST_INS5_IJS1D_S1P_EEENS5_IJS1P_SB_EEEEEEENS4_39AutoVectorizingCopyWithAssumedAlignmentILi128EEENS4_14SM90_TMA_STOREES26_S28_S28_EEEvvEEEEvNT_6ParamsE)
        /*0038*/ 	.word	0x00000000


	//----- nvinfo : EIATTR_MIN_STACK_SIZE
	.align		4
.L_27:
        /*003c*/ 	.byte	0x04, 0x12
        /*003e*/ 	.short	(.L_29 - .L_28)
	.align		4
.L_28:
        /*0040*/ 	.word	index@(_ZN7cutlass13device_kernelINS_4gemm6kernel13GemmUniversalIN4cute5tupleIJiiiiEEENS1_10collective13CollectiveMmaINS1_35MainloopSm100TmaUmmaWarpSpecializedILi8ELi2ELi4ENS5_IJNS4_1CILi1EEESB_SB_EEEEENS5_IJNSA_ILi128EEENSA_ILi64EEENSA_ILi32EEEEEEfNS5_IJSB_llEEEfNS5_IJlSB_lEEENS4_8TiledMMAINS4_8MMA_AtomIJNS4_17SM100_MMA_TF32_SSINS_10tfloat32_tESN_fLi128ELi64ELNS4_4UMMA5MajorE1ELSP_0ELNSO_7ScaleInE0ELSQ_0EEEEEENS4_6LayoutISC_NS5_IJNSA_ILi0EEESU_SU_EEEEENS5_IJNS4_10UnderscoreESX_SX_EEEEENS4_13SM90_TMA_LOADENS4_14ComposedLayoutINS4_7SwizzleILi2ELi5ELi2EEENS4_18smem_ptr_flag_bitsILi32EEENST_INS5_IJSG_NSA_ILi4EEEEEENS5_IJSB_SG_EEEEEEEvNS4_8identityES10_NS11_INS12_ILi3ELi4ELi3EEES15_NST_INS5_IJNSA_ILi8EEESG_EEENS5_IJSG_SB_EEEEEEEvS1B_EENS_8epilogue10collective18CollectiveEpilogueINS1J_23Sm100TmaWarpSpecializedILi4ELi2ELi16ELb1ELb0EEEJSH_NS5_IJNST_ISE_SB_EENST_INSA_ILi16EEESB_EEEEEfSJ_fSJ_NS1J_6fusion15FusionCallbacksIS1N_NS1S_17LinearCombinationIffffLNS_15FloatRoundStyleE2EEESH_S1R_JEEENS4_5SM1004TMEM4LOAD26SM100_TMEM_LOAD_32dp32b16xES10_NS11_INS12_ILi2ELi4ELi3EEES15_NST_INS5_IJS1D_S1P_EEENS5_IJS1P_SB_EEEEEEENS4_39AutoVectorizingCopyWithAssumedAlignmentILi128EEENS4_14SM90_TMA_STOREES26_S28_S28_EEEvvEEEEvNT_6ParamsE)
        /*0044*/ 	.word	0x00000000
.L_29:


//--------------------- .nv.compat                --------------------------
	.section	.nv.compat,"",@"SHT_CUDA_COMPAT_INFO"
	.align	4
        /*0000*/ 	.byte	0x02, 0x09, 0x01, 0x00, 0x02, 0x02, 0x02, 0x00, 0x02, 0x05, 0x05, 0x00, 0x03, 0x07, 0x01, 0x01
        /*0010*/ 	.byte	0x02, 0x03, 0x01, 0x00, 0x02, 0x06, 0x01, 0x00, 0x04, 0x0b, 0x08, 0x00, 0x09, 0x00, 0x00, 0x00
        /*0020*/ 	.byte	0x00, 0x00, 0x00, 0x00


//--------------------- .nv.info._ZN7cutlass13device_kernelINS_4gemm6kernel13GemmUniversalIN4cute5tupleIJiiiiEEENS1_10collective13CollectiveMmaINS1_35MainloopSm100TmaUmmaWarpSpecializedILi8ELi2ELi4ENS5_IJNS4_1CILi1EEESB_SB_EEEEENS5_IJNSA_ILi128EEENSA_ILi64EEENSA_ILi32EEEEEEfNS5_IJSB_llEEEfNS5_IJlSB_lEEENS4_8TiledMMAINS4_8MMA_AtomIJNS4_17SM100_MMA_TF32_SSINS_10tfloat32_tESN_fLi128ELi64ELNS4_4UMMA5MajorE1ELSP_0ELNSO_7ScaleInE0ELSQ_0EEEEEENS4_6LayoutISC_NS5_IJNSA_ILi0EEESU_SU_EEEEENS5_IJNS4_10UnderscoreESX_SX_EEEEENS4_13SM90_TMA_LOADENS4_14ComposedLayoutINS4_7SwizzleILi2ELi5ELi2EEENS4_18smem_ptr_flag_bitsILi32EEENST_INS5_IJSG_NSA_ILi4EEEEEENS5_IJSB_SG_EEEEEEEvNS4_8identityES10_NS11_INS12_ILi3ELi4ELi3EEES15_NST_INS5_IJNSA_ILi8EEESG_EEENS5_IJSG_SB_EEEEEEEvS1B_EENS_8epilogue10collective18CollectiveEpilogueINS1J_23Sm100TmaWarpSpecializedILi4ELi2ELi16ELb1ELb0EEEJSH_NS5_IJNST_ISE_SB_EENST_INSA_ILi16EEESB_EEEEEfSJ_fSJ_NS1J_6fusion15FusionCallbacksIS1N_NS1S_17LinearCombinationIffffLNS_15FloatRoundStyleE2EEESH_S1R_JEEENS4_5SM1004TMEM4LOAD26SM100_TMEM_LOAD_32dp32b16xES10_NS11_INS12_ILi2ELi4ELi3EEES15_NST_INS5_IJS1D_S1P_EEENS5_IJS1P_SB_EEEEEEENS4_39AutoVectorizingCopyWithAssumedAlignmentILi128EEENS4_14SM90_TMA_STOREES26_S28_S28_EEEvvEEEEvNT_6ParamsE --------------------------
	.section	.nv.info._ZN7cutlass13device_kernelINS_4gemm6kernel13GemmUniversalIN4cute5tupleIJiiiiEEENS1_10collective13CollectiveMmaINS1_35MainloopSm100TmaUmmaWarpSpecializedILi8ELi2ELi4ENS5_IJNS4_1CILi1EEESB_SB_EEEEENS5_IJNSA_ILi128EEENSA_ILi64EEENSA_ILi32EEEEEEfNS5_IJSB_llEEEfNS5_IJlSB_lEEENS4_8TiledMMAINS4_8MMA_AtomIJNS4_17SM100_MMA_TF32_SSINS_10tfloat32_tESN_fLi128ELi64ELNS4_4UMMA5MajorE1ELSP_0ELNSO_7ScaleInE0ELSQ_0EEEEEENS4_6LayoutISC_NS5_IJNSA_ILi0EEESU_SU_EEEEENS5_IJNS4_10UnderscoreESX_SX_EEEEENS4_13SM90_TMA_LOADENS4_14ComposedLayoutINS4_7SwizzleILi2ELi5ELi2EEENS4_18smem_ptr_flag_bitsILi32EEENST_INS5_IJSG_NSA_ILi4EEEEEENS5_IJSB_SG_EEEEEEEvNS4_8identityES10_NS11_INS12_ILi3ELi4ELi3EEES15_NST_INS5_IJNSA_ILi8EEESG_EEENS5_IJSG_SB_EEEEEEEvS1B_EENS_8epilogue10collective18CollectiveEpilogueINS1J_23Sm100TmaWarpSpecializedILi4ELi2ELi16ELb1ELb0EEEJSH_NS5_IJNST_ISE_SB_EENST_INSA_ILi16EEESB_EEEEEfSJ_fSJ_NS1J_6fusion15FusionCallbacksIS1N_NS1S_17LinearCombinationIffffLNS_15FloatRoundStyleE2EEESH_S1R_JEEENS4_5SM1004TMEM4LOAD26SM100_TMEM_LOAD_32dp32b16xES10_NS11_INS12_ILi2ELi4ELi3EEES15_NST_INS5_IJS1D_S1P_EEENS5_IJS1P_SB_EEEEEEENS4_39AutoVectorizingCopyWithAssumedAlignmentILi128EEENS4_14SM90_TMA_STOREES26_S28_S28_EEEvvEEEEvNT_6ParamsE,"",@"SHT_CUDA_INFO"
	.sectionflags	@""
	.align	4


	//----- nvinfo : EIATTR_CUDA_API_VERSION
	.align		4
        /*0000*/ 	.byte	0x04, 0x37
        /*0002*/ 	.short	(.L_31 - .L_30)
.L_30:
        /*0004*/ 	.word	0x00000082


	//----- nvinfo : EIATTR_KPARAM_INFO
	.align		4
.L_31:
        /*0008*/ 	.byte	0x04, 0x17
        /*000a*/ 	.short	(.L_33 - .L_32)
.L_32:
        /*000c*/ 	.word	0x00000000
        /*0010*/ 	.short	0x0000
        /*0012*/ 	.short	0x0000
        /*0014*/ 	.byte	0x00, 0xf0, 0x01, 0x20


	//----- nvinfo : EIATTR_AT_ENTRY_FRAGMENTS
	.align		4
.L_33:
        /*0018*/ 	.byte	0x04, 0x4f
        /*001a*/ 	.short	(.L_35 - .L_34)


	//   ....[0]....
.L_34:
        /*001c*/ 	.word	0x00000006


	//----- nvinfo : EIATTR_RESERVED_SMEM_USED
	.align		4
.L_35:
        /*0020*/ 	.byte	0x01, 0x41
	.zero		2


	//----- nvinfo : EIATTR_SPARSE_MMA_MASK
	.align		4
        /*0024*/ 	.byte	0x03, 0x50
        /*0026*/ 	.short	0x0000


	//----- nvinfo : EIATTR_TCGEN05_1CTA_USED
	.align		4
        /*0028*/ 	.byte	0x01, 0x51
	.zero		2


	//----- nvinfo : EIATTR_MAXREG_COUNT
	.align		4
        /*002c*/ 	.byte	0x03, 0x1b
        /*002e*/ 	.short	0x00ff


	//----- nvinfo : EIATTR_NUM_BARRIERS
	.align		4
        /*0030*/ 	.byte	0x02, 0x4c
        /*0032*/ 	.byte	0x07
	.zero		1


	//----- nvinfo : EIATTR_EXTERNS
	.align		4
        /*0034*/ 	.byte	0x04, 0x0f
        /*0036*/ 	.short	(.L_37 - .L_36)


	//   ....[0]....
	.align		4
.L_36:
        /*0038*/ 	.word	index@(__assertfail)


	//----- nvinfo : EIATTR_MERCURY_ISA_VERSION
	.align		4
.L_37:
        /*003c*/ 	.byte	0x03, 0x5f
        /*003e*/ 	.short	0x0101


	//----- nvinfo : EIATTR_INT_WARP_WIDE_INSTR_OFFSETS
	.align		4
        /*0040*/ 	.byte	0x04, 0x31
        /*0042*/ 	.short	(.L_39 - .L_38)


	//   ....[0]....
.L_38:
        /*0044*/ 	.word	0x00002080


	//   ....[1]....
        /*0048*/ 	.word	0x00003d00


	//   ....[2]....
        /*004c*/ 	.word	0x00003d30


	//   ....[3]....
        /*0050*/ 	.word	0x00003d80


	//   ....[4]....
        /*0054*/ 	.word	0x00004690


	//   ....[5]....
        /*0058*/ 	.word	0x000046f0


	//   ....[6]....
        /*005c*/ 	.word	0x000047e0


	//   ....[7]....
        /*0060*/ 	.word	0x00004850


	//   ....[8]....
        /*0064*/ 	.word	0x00004960


	//   ....[9]....
        /*0068*/ 	.word	0x000049f0


	//   ....[10]....
        /*006c*/ 	.word	0x00004bc0


	//   ....[11]....
        /*0070*/ 	.word	0x00004d20


	//----- nvinfo : EIATTR_COOP_GROUP_MASK_REGIDS
	.align		4
.L_39:
        /*0074*/ 	.byte	0x04, 0x29
        /*0076*/ 	.short	(.L_41 - .L_40)


	//   ....[0]....
.L_40:
        /*0078*/ 	.word	0xffffffff


	//   ....[1]....
        /*007c*/ 	.word	0xffffffff


	//   ....[2]....
        /*0080*/ 	.word	0xffffffff


	//   ....[3]....
        /*0084*/ 	.word	0xffffffff


	//   ....[4]....
        /*0088*/ 	.word	0xffffffff


	//   ....[5]....
        /*008c*/ 	.word	0xffffffff


	//   ....[6]....
        /*0090*/ 	.word	0xffffffff


	//   ....[7]....
        /*0094*/ 	.word	0xffffffff


	//   ....[8]....
        /*0098*/ 	.word	0xffffffff


	//   ....[9]....
        /*009c*/ 	.word	0xffffffff


	//   ....[10]....
        /*00a0*/ 	.word	0xffffffff


	//   ....[11]....
        /*00a4*/ 	.word	0xffffffff


	//   ....[12]....
        /*00a8*/ 	.word	0xffffffff


	//----- nvinfo : EIATTR_COOP_GROUP_INSTR_OFFSETS
	.align		4
.L_41:
        /*00ac*/ 	.byte	0x04, 0x28
        /*00ae*/ 	.short	(.L_43 - .L_42)


	//   ....[0]....
.L_42:
        /*00b0*/ 	.word	0x00000090


	//   ....[1]....
        /*00b4*/ 	.word	0x000004d0


	//   ....[2]....
        /*00b8*/ 	.word	0x000006c0


	//   ....[3]....
        /*00bc*/ 	.word	0x00000860


	//   ....[4]....
        /*00c0*/ 	.word	0x00000960


	//   ....[5]....
        /*00c4*/ 	.word	0x00000ad0


	//   ....[6]....
        /*00c8*/ 	.word	0x00000c70


	//   ....[7]....
        /*00cc*/ 	.word	0x00001f60


	//   ....[8]....
        /*00d0*/ 	.word	0x00002f80


	//   ....[9]....
        /*00d4*/ 	.word	0x00003190


	//   ....[10]....
        /*00d8*/ 	.word	0x000031c0


	//   ....[11]....
        /*00dc*/ 	.word	0x00003bf0


	//   ....[12]....
        /*00e0*/ 	.word	0x00003e20


	//----- nvinfo : EIATTR_VRC_CTA_INIT_COUNT
	.align		4
.L_43:
        /*00e4*/ 	.byte	0x02, 0x4a
        /*00e6*/ 	.byte	0x80
	.zero		1


	//----- nvinfo : EIATTR_SYSCALL_OFFSETS
	.align		4
        /*00e8*/ 	.byte	0x04, 0x46
        /*00ea*/ 	.short	(.L_45 - .L_44)


	//   ....[0]....
.L_44:
        /*00ec*/ 	.word	0x000057a0


	//   ....[1]....
        /*00f0*/ 	.word	0x00005890


	//   ....[2]....
        /*00f4*/ 	.word	0x00006000


	//   ....[3]....
        /*00f8*/ 	.word	0x00006780


	//   ....[4]....
        /*00fc*/ 	.word	0x00006ed0


	//   ....[5]....
        /*0100*/ 	.word	0x00007620


	//----- nvinfo : EIATTR_MBARRIER_INSTR_OFFSETS
	.align		4
.L_45:
        /*0104*/ 	.byte	0x04, 0x39
        /*0106*/ 	.short	(.L_47 - .L_46)


	//   ....[0]....
.L_46:
        /*0108*/ 	.word	0x000005b0
        /*010c*/ 	.word	0x000000ff
        /*0110*/ 	.word	0x00000000
        /*0114*/ 	.short	0x0100
        /*0116*/ 	.byte	0x05
	.zero		1


	//   ....[1]....
        /*0118*/ 	.word	0x000005c0
        /*011c*/ 	.word	0x000000ff
        /*0120*/ 	.word	0x00000040
        /*0124*/ 	.short	0x0100
        /*0126*/ 	.byte	0x05
	.zero		1


	//   ....[2]....
        /*0128*/ 	.word	0x000005d0
        /*012c*/ 	.word	0x000000ff
        /*0130*/ 	.word	0x00000008
        /*0134*/ 	.short	0x0100
        /*0136*/ 	.byte	0x05
	.zero		1


	//   ....[3]....
        /*0138*/ 	.word	0x000005e0
        /*013c*/ 	.word	0x000000ff
        /*0140*/ 	.word	0x00000048
        /*0144*/ 	.short	0x0100
        /*0146*/ 	.byte	0x05
	.zero		1


	//   ....[4]....
        /*0148*/ 	.word	0x000005f0
        /*014c*/ 	.word	0x000000ff
        /*0150*/ 	.word	0x00000010
        /*0154*/ 	.short	0x0100
        /*0156*/ 	.byte	0x05
	.zero		1


	//   ....[5]....
        /*0158*/ 	.word	0x00000600
        /*015c*/ 	.word	0x000000ff
        /*0160*/ 	.word	0x00000050
        /*0164*/ 	.short	0x0100
        /*0166*/ 	.byte	0x05
	.zero		1


	//   ....[6]....
        /*0168*/ 	.word	0x00000610
        /*016c*/ 	.word	0x000000ff
        /*0170*/ 	.word	0x00000018
        /*0174*/ 	.short	0x0100
        /*0176*/ 	.byte	0x05
	.zero		1


	//   ....[7]....
        /*0178*/ 	.word	0x00000620
        /*017c*/ 	.word	0x000000ff
        /*0180*/ 	.word	0x00000058
        /*0184*/ 	.short	0x0100
        /*0186*/ 	.byte	0x05
	.zero		1


	//   ....[8]....
        /*0188*/ 	.word	0x00000630
        /*018c*/ 	.word	0x000000ff
        /*0190*/ 	.word	0x00000020
        /*0194*/ 	.short	0x0100
        /*0196*/ 	.byte	0x05
	.zero		1


	//   ....[9]....
        /*0198*/ 	.word	0x00000640
        /*019c*/ 	.word	0x000000ff
        /*01a0*/ 	.word	0x00000060
        /*01a4*/ 	.short	0x0100
        /*01a6*/ 	.byte	0x05
	.zero		1


	//   ....[10]....
        /*01a8*/ 	.word	0x00000650
        /*01ac*/ 	.word	0x000000ff
        /*01b0*/ 	.word	0x00000028
        /*01b4*/ 	.short	0x0100
        /*01b6*/ 	.byte	0x05
	.zero		1


	//   ....[11]....
        /*01b8*/ 	.word	0x00000660
        /*01bc*/ 	.word	0x000000ff
        /*01c0*/ 	.word	0x00000068
        /*01c4*/ 	.short	0x0100
        /*01c6*/ 	.byte	0x05
	.zero		1


	//   ....[12]....
        /*01c8*/ 	.word	0x00000670
        /*01cc*/ 	.word	0x000000ff
        /*01d0*/ 	.word	0x00000030
        /*01d4*/ 	.short	0x0100
        /*01d6*/ 	.byte	0x05
	.zero		1


	//   ....[13]....
        /*01d8*/ 	.word	0x00000680
        /*01dc*/ 	.word	0x000000ff
        /*01e0*/ 	.word	0x00000070
        /*01e4*/ 	.short	0x0100
        /*01e6*/ 	.byte	0x05
	.zero		1


	//   ....[14]....
        /*01e8*/ 	.word	0x00000690
        /*01ec*/ 	.word	0x000000ff
        /*01f0*/ 	.word	0x00000038
        /*01f4*/ 	.short	0x0100
        /*01f6*/ 	.byte	0x05
	.zero		1


	//   ....[15]....
        /*01f8*/ 	.word	0x000006a0
        /*01fc*/ 	.word	0x000000ff
        /*0200*/ 	.word	0x00000078
        /*0204*/ 	.short	0x0100
        /*0206*/ 	.byte	0x05
	.zero		1


	//   ....[16]....
        /*0208*/ 	.word	0x000007d0
        /*020c*/ 	.word	0x000000ff
        /*0210*/ 	.word	0x00000080
        /*0214*/ 	.short	0x0100
        /*0216*/ 	.byte	0x07
	.zero		1


	//   ....[17]....
        /*0218*/ 	.word	0x000007e0
        /*021c*/ 	.word	0x000000ff
        /*0220*/ 	.word	0x000000a0
        /*0224*/ 	.short	0x0100
        /*0226*/ 	.byte	0x07
	.zero		1


	//   ....[18]....
        /*0228*/ 	.word	0x000007f0
        /*022c*/ 	.word	0x000000ff
        /*0230*/ 	.word	0x00000088
        /*0234*/ 	.short	0x0100
        /*0236*/ 	.byte	0x07
	.zero		1


	//   ....[19]....
        /*0238*/ 	.word	0x00000800
        /*023c*/ 	.word	0x000000ff
        /*0240*/ 	.word	0x000000a8
        /*0244*/ 	.short	0x0100
        /*0246*/ 	.byte	0x07
	.zero		1


	//   ....[20]....
        /*0248*/ 	.word	0x00000810
        /*024c*/ 	.word	0x000000ff
        /*0250*/ 	.word	0x00000090
        /*0254*/ 	.short	0x0100
        /*0256*/ 	.byte	0x07
	.zero		1


	//   ....[21]....
        /*0258*/ 	.word	0x00000820
        /*025c*/ 	.word	0x000000ff
        /*0260*/ 	.word	0x000000b0
        /*0264*/ 	.short	0x0100
        /*0266*/ 	.byte	0x07
	.zero		1


	//   ....[22]....
        /*0268*/ 	.word	0x00000830
        /*026c*/ 	.word	0x000000ff
        /*0270*/ 	.word	0x00000098
        /*0274*/ 	.short	0x0100
        /*0276*/ 	.byte	0x07
	.zero		1


	//   ....[23]....
        /*0278*/ 	.word	0x00000840
        /*027c*/ 	.word	0x000000ff
        /*0280*/ 	.word	0x000000b8
        /*0284*/ 	.short	0x0100
        /*0286*/ 	.byte	0x07
	.zero		1


	//   ....[24]....
        /*0288*/ 	.word	0x00000930
        /*028c*/ 	.word	0x000000ff
        /*0290*/ 	.word	0x000000c0
        /*0294*/ 	.short	0x0100
        /*0296*/ 	.byte	0x05
	.zero		1


	//   ....[25]....
        /*0298*/ 	.word	0x00000940
        /*029c*/ 	.word	0x000000ff
        /*02a0*/ 	.word	0x000000c8
        /*02a4*/ 	.short	0x0100
        /*02a6*/ 	.byte	0x05
	.zero		1


	//   ....[26]....
        /*02a8*/ 	.word	0x00000a80
        /*02ac*/ 	.word	0x000000ff
        /*02b0*/ 	.word	0x000000d0
        /*02b4*/ 	.short	0x0100
        /*02b6*/ 	.byte	0x05
	.zero		1


	//   ....[27]....
        /*02b8*/ 	.word	0x00000a90
        /*02bc*/ 	.word	0x000000ff
        /*02c0*/ 	.word	0x000000e0
        /*02c4*/ 	.short	0x0100
        /*02c6*/ 	.byte	0x05
	.zero		1


	//   ....[28]....
        /*02c8*/ 	.word	0x00000aa0
        /*02cc*/ 	.word	0x000000ff
        /*02d0*/ 	.word	0x000000d8
        /*02d4*/ 	.short	0x0100
        /*02d6*/ 	.byte	0x05
	.zero		1


	//   ....[29]....
        /*02d8*/ 	.word	0x00000ab0
        /*02dc*/ 	.word	0x000000ff
        /*02e0*/ 	.word	0x000000e8
        /*02e4*/ 	.short	0x0100
        /*02e6*/ 	.byte	0x05
	.zero		1


	//   ....[30]....
        /*02e8*/ 	.word	0x00000be0
        /*02ec*/ 	.word	0x000000ff
        /*02f0*/ 	.word	0x000000f0
        /*02f4*/ 	.short	0x0100
        /*02f6*/ 	.byte	0x07
	.zero		1


	//   ....[31]....
        /*02f8*/ 	.word	0x00000bf0
        /*02fc*/ 	.word	0x000000ff
        /*0300*/ 	.word	0x00000110
        /*0304*/ 	.short	0x0100
        /*0306*/ 	.byte	0x07
	.zero		1


	//   ....[32]....
        /*0308*/ 	.word	0x00000c00
        /*030c*/ 	.word	0x000000ff
        /*0310*/ 	.word	0x000000f8
        /*0314*/ 	.short	0x0100
        /*0316*/ 	.byte	0x07
	.zero		1


	//   ....[33]....
        /*0318*/ 	.word	0x00000c10
        /*031c*/ 	.word	0x000000ff
        /*0320*/ 	.word	0x00000118
        /*0324*/ 	.short	0x0100
        /*0326*/ 	.byte	0x07
	.zero		1


	//   ....[34]....
        /*0328*/ 	.word	0x00000c20
        /*032c*/ 	.word	0x000000ff
        /*0330*/ 	.word	0x00000100
        /*0334*/ 	.short	0x0100
        /*0336*/ 	.byte	0x07
	.zero		1


	//   ....[35]....
        /*0338*/ 	.word	0x00000c30
        /*033c*/ 	.word	0x000000ff
        /*0340*/ 	.word	0x00000120
        /*0344*/ 	.short	0x0100
        /*0346*/ 	.byte	0x07
	.zero		1


	//   ....[36]....
        /*0348*/ 	.word	0x00000c40
        /*034c*/ 	.word	0x000000ff
        /*0350*/ 	.word	0x00000108
        /*0354*/ 	.short	0x0100
        /*0356*/ 	.byte	0x07
	.zero		1


	//   ....[37]....
        /*0358*/ 	.word	0x00000c50
        /*035c*/ 	.word	0x000000ff
        /*0360*/ 	.word	0x00000128
        /*0364*/ 	.short	0x0100
        /*0366*/ 	.byte	0x07
	.zero		1


	//   ....[38]....
        /*0368*/ 	.word	0x00000d40
        /*036c*/ 	.word	0x000000ff
        /*0370*/ 	.word	0x00000130
        /*0374*/ 	.short	0x0100
        /*0376*/ 	.byte	0x05
	.zero		1


	//   ....[39]....
        /*0378*/ 	.word	0x00000d50
        /*037c*/ 	.word	0x000000ff
        /*0380*/ 	.word	0x00000140
        /*0384*/ 	.short	0x0100
        /*0386*/ 	.byte	0x05
	.zero		1


	//   ....[40]....
        /*0388*/ 	.word	0x00000d60
        /*038c*/ 	.word	0x000000ff
        /*0390*/ 	.word	0x00000138
        /*0394*/ 	.short	0x0100
        /*0396*/ 	.byte	0x05
	.zero		1


	//   ....[41]....
        /*0398*/ 	.word	0x00000d70
        /*039c*/ 	.word	0x000000ff
        /*03a0*/ 	.word	0x00000148
        /*03a4*/ 	.short	0x0100
        /*03a6*/ 	.byte	0x05
	.zero		1


	//   ....[42]....
        /*03a8*/ 	.word	0x00001640
        /*03ac*/ 	.word	0x00000002
        /*03b0*/ 	.word	0x00000140
        /*03b4*/ 	.short	0x010a
        /*03b6*/ 	.byte	0xff
	.zero		1


	//   ....[43]....
        /*03b8*/ 	.word	0x00001670
        /*03bc*/ 	.word	0x00000002
        /*03c0*/ 	.word	0x00000130
        /*03c4*/ 	.short	0x0101
        /*03c6*/ 	.byte	0xff
	.zero		1


	//   ....[44]....
        /*03c8*/ 	.word	0x00001740
        /*03cc*/ 	.word	0x000000ff
        /*03d0*/ 	.word	0x00000040
        /*03d4*/ 	.short	0x010a
        /*03d6*/ 	.byte	0x08
	.zero		1


	//   ....[45]....
        /*03d8*/ 	.word	0x00001810
        /*03dc*/ 	.word	0x000000ff
        /*03e0*/ 	.word	0x00000040
        /*03e4*/ 	.short	0x010a
        /*03e6*/ 	.byte	0x29
	.zero		1


	//   ....[46]....
        /*03e8*/ 	.word	0x00001960
        /*03ec*/ 	.word	0x000000ff
        /*03f0*/ 	.word	0x00000040
        /*03f4*/ 	.short	0x010a
        /*03f6*/ 	.byte	0x08
	.zero		1


	//   ....[47]....
        /*03f8*/ 	.word	0x00001b60
        /*03fc*/ 	.word	0x000000ff
        /*0400*/ 	.word	0x000000c8
        /*0404*/ 	.short	0x0101
        /*0406*/ 	.byte	0x04
	.zero		1


	//   ....[48]....
        /*0408*/ 	.word	0x00001b80
        /*040c*/ 	.word	0x000000ff
        /*0410*/ 	.word	0x00000040
        /*0414*/ 	.short	0x010a
        /*0416*/ 	.byte	0x08
	.zero		1


	//   ....[49]....
        /*0418*/ 	.word	0x00001c30
        /*041c*/ 	.word	0x000000ff
        /*0420*/ 	.word	0x00000040
        /*0424*/ 	.short	0x010a
        /*0426*/ 	.byte	0x29
	.zero		1


	//   ....[50]....
        /*0428*/ 	.word	0x00001d80
        /*042c*/ 	.word	0x000000ff
        /*0430*/ 	.word	0x00000040
        /*0434*/ 	.short	0x010a
        /*0436*/ 	.byte	0x08
	.zero		1


	//   ....[51]....
        /*0438*/ 	.word	0x00001f90
        /*043c*/ 	.word	0x00000002
        /*0440*/ 	.word	0x000000d0
        /*0444*/ 	.short	0x010a
        /*0446*/ 	.byte	0xff
	.zero		1


	//   ....[52]....
        /*0448*/ 	.word	0x00002050
        /*044c*/ 	.word	0x00000002
        /*0450*/ 	.word	0x00000000
        /*0454*/ 	.short	0x0101
        /*0456*/ 	.byte	0xff
	.zero		1


	//   ....[53]....
        /*0458*/ 	.word	0x000025b0
        /*045c*/ 	.word	0x000000ff
        /*0460*/ 	.word	0x00000000
        /*0464*/ 	.short	0x010a
        /*0466*/ 	.byte	0x05
	.zero		1


	//   ....[54]....
        /*0468*/ 	.word	0x00002640
        /*046c*/ 	.word	0x000000ff
        /*0470*/ 	.word	0x00000000
        /*0474*/ 	.short	0x010a
        /*0476*/ 	.byte	0x05
	.zero		1


	//   ....[55]....
        /*0478*/ 	.word	0x000026d0
        /*047c*/ 	.word	0x000000ff
        /*0480*/ 	.word	0x00000000
        /*0484*/ 	.short	0x010a
        /*0486*/ 	.byte	0x05
	.zero		1


	//   ....[56]....
        /*0488*/ 	.word	0x00002760
        /*048c*/ 	.word	0x000000ff
        /*0490*/ 	.word	0x00000000
        /*0494*/ 	.short	0x010a
        /*0496*/ 	.byte	0x05
	.zero		1


	//   ....[57]....
        /*0498*/ 	.word	0x000027f0
        /*049c*/ 	.word	0x000000ff
        /*04a0*/ 	.word	0x00000000
        /*04a4*/ 	.short	0x010a
        /*04a6*/ 	.byte	0x05
	.zero		1


	//   ....[58]....
        /*04a8*/ 	.word	0x00002880
        /*04ac*/ 	.word	0x000000ff
        /*04b0*/ 	.word	0x00000000
        /*04b4*/ 	.short	0x010a
        /*04b6*/ 	.byte	0x05
	.zero		1


	//   ....[59]....
        /*04b8*/ 	.word	0x00002910
        /*04bc*/ 	.word	0x000000ff
        /*04c0*/ 	.word	0x00000000
        /*04c4*/ 	.short	0x010a
        /*04c6*/ 	.byte	0x05
	.zero		1


	//   ....[60]....
        /*04c8*/ 	.word	0x000029b0
        /*04cc*/ 	.word	0x00000000
        /*04d0*/ 	.word	0x00000000
        /*04d4*/ 	.short	0x010a
        /*04d6*/ 	.byte	0xff
	.zero		1


	//   ....[61]....
        /*04d8*/ 	.word	0x00002ad0
        /*04dc*/ 	.word	0x00000000
        /*04e0*/ 	.word	0x00000130
        /*04e4*/ 	.short	0x010a
        /*04e6*/ 	.byte	0xff
	.zero		1


	//   ....[62]....
        /*04e8*/ 	.word	0x00002b40
        /*04ec*/ 	.word	0x00000000
        /*04f0*/ 	.word	0x00000000
        /*04f4*/ 	.short	0x0101
        /*04f6*/ 	.byte	0xff
	.zero		1


	//   ....[63]....
        /*04f8*/ 	.word	0x00002b60
        /*04fc*/ 	.word	0x000000ff
        /*0500*/ 	.word	0x000000e0
        /*0504*/ 	.short	0x010a
        /*0506*/ 	.byte	0x05
	.zero		1


	//   ....[64]....
        /*0508*/ 	.word	0x00002c80
        /*050c*/ 	.word	0x00000000
        /*0510*/ 	.word	0x000000d0
        /*0514*/ 	.short	0x010a
        /*0516*/ 	.byte	0xff
	.zero		1


	//   ....[65]....
        /*0518*/ 	.word	0x00002d80
        /*051c*/ 	.word	0x00000000
        /*0520*/ 	.word	0x00000000
        /*0524*/ 	.short	0x0101
        /*0526*/ 	.byte	0xff
	.zero		1


	//   ....[66]....
        /*0528*/ 	.word	0x00002e10
        /*052c*/ 	.word	0x000000ff
        /*0530*/ 	.word	0x000000e0
        /*0534*/ 	.short	0x0106
        /*0536*/ 	.byte	0x05
	.zero		1


	//   ....[67]....
        /*0538*/ 	.word	0x00002e30
        /*053c*/ 	.word	0x000000ff
        /*0540*/ 	.word	0x000000e0
        /*0544*/ 	.short	0x010a
        /*0546*/ 	.byte	0x05
	.zero		1


	//   ....[68]....
        /*0548*/ 	.word	0x00002ec0
        /*054c*/ 	.word	0x000000ff
        /*0550*/ 	.word	0x000000e0
        /*0554*/ 	.short	0x0106
        /*0556*/ 	.byte	0x04
	.zero		1


	//   ....[69]....
        /*0558*/ 	.word	0x00002f00
        /*055c*/ 	.word	0x00000000
        /*0560*/ 	.word	0x000000e0
        /*0564*/ 	.short	0x010a
        /*0566*/ 	.byte	0xff
	.zero		1


	//   ....[70]....
        /*0568*/ 	.word	0x00003440
        /*056c*/ 	.word	0x00000000
        /*0570*/ 	.word	0x000000d0
        /*0574*/ 	.short	0x010a
        /*0576*/ 	.byte	0xff
	.zero		1


	//   ....[71]....
        /*0578*/ 	.word	0x00003550
        /*057c*/ 	.word	0x00000003
        /*0580*/ 	.word	0x00000000
        /*0584*/ 	.short	0x0101
        /*0586*/ 	.byte	0xff
	.zero		1


	//   ....[72]....
        /*0588*/ 	.word	0x00003560
        /*058c*/ 	.word	0x000000ff
        /*0590*/ 	.word	0x00000000
        /*0594*/ 	.short	0x010a
        /*0596*/ 	.byte	0x06
	.zero		1


	//   ....[73]....
        /*0598*/ 	.word	0x00003580
        /*059c*/ 	.word	0x000000ff
        /*05a0*/ 	.word	0x00000110
        /*05a4*/ 	.short	0x010a
        /*05a6*/ 	.byte	0x07
	.zero		1


	//   ....[74]....
        /*05a8*/ 	.word	0x00003650
        /*05ac*/ 	.word	0x000000ff
        /*05b0*/ 	.word	0x00000000
        /*05b4*/ 	.short	0x010a
        /*05b6*/ 	.byte	0x06
	.zero		1


	//   ....[75]....
        /*05b8*/ 	.word	0x00003780
        /*05bc*/ 	.word	0x000000ff
        /*05c0*/ 	.word	0x00000000
        /*05c4*/ 	.short	0x010a
        /*05c6*/ 	.byte	0x1a
	.zero		1


	//   ....[76]....
        /*05c8*/ 	.word	0x00003a20
        /*05cc*/ 	.word	0x000000ff
        /*05d0*/ 	.word	0x00000000
        /*05d4*/ 	.short	0x010a
        /*05d6*/ 	.byte	0x06
	.zero		1


	//   ....[77]....
        /*05d8*/ 	.word	0x00003ab0
        /*05dc*/ 	.word	0x000000ff
        /*05e0*/ 	.word	0x00000000
        /*05e4*/ 	.short	0x010a
        /*05e6*/ 	.byte	0x06
	.zero		1


	//   ....[78]....
        /*05e8*/ 	.word	0x00003b40
        /*05ec*/ 	.word	0x000000ff
        /*05f0*/ 	.word	0x00000000
        /*05f4*/ 	.short	0x010a
        /*05f6*/ 	.byte	0x06
	.zero		1


	//   ....[79]....
        /*05f8*/ 	.word	0x00003bd0
        /*05fc*/ 	.word	0x000000ff
        /*0600*/ 	.word	0x00000000
        /*0604*/ 	.short	0x010a
        /*0606*/ 	.byte	0x07
	.zero		1


	//   ....[80]....
        /*0608*/ 	.word	0x00004040
        /*060c*/ 	.word	0x00000000
        /*0610*/ 	.word	0x000000d0
        /*0614*/ 	.short	0x010a
        /*0616*/ 	.byte	0xff
	.zero		1


	//   ....[81]....
        /*0618*/ 	.word	0x00004100
        /*061c*/ 	.word	0x00000000
        /*0620*/ 	.word	0x00000000
        /*0624*/ 	.short	0x0101
        /*0626*/ 	.byte	0xff
	.zero		1


	//   ....[82]....
        /*0628*/ 	.word	0x00004420
        /*062c*/ 	.word	0x000000ff
        /*0630*/ 	.word	0x000000c8
        /*0634*/ 	.short	0x010a
        /*0636*/ 	.byte	0x07
	.zero		1


	//   ....[83]....
        /*0638*/ 	.word	0x00004610
        /*063c*/ 	.word	0x000000ff
        /*0640*/ 	.word	0x000000a0
        /*0644*/ 	.short	0x010a
        /*0646*/ 	.byte	0x07
	.zero		1


	//   ....[84]....
        /*0648*/ 	.word	0x00004790
        /*064c*/ 	.word	0x000000ff
        /*0650*/ 	.word	0x00000080
        /*0654*/ 	.short	0x010b
        /*0656*/ 	.byte	0x07
	.zero		1


	//   ....[85]....
        /*0658*/ 	.word	0x000047a0
        /*065c*/ 	.word	0x000000ff
        /*0660*/ 	.word	0x00000000
        /*0664*/ 	.short	0x0101
        /*0666*/ 	.byte	0x08
	.zero		1


	//   ....[86]....
        /*0668*/ 	.word	0x000047b0
        /*066c*/ 	.word	0x000000ff
        /*0670*/ 	.word	0x000000a8
        /*0674*/ 	.short	0x010a
        /*0676*/ 	.byte	0x07
	.zero		1


	//   ....[87]....
        /*0678*/ 	.word	0x00004900
        /*067c*/ 	.word	0x000000ff
        /*0680*/ 	.word	0x00000088
        /*0684*/ 	.short	0x010b
        /*0686*/ 	.byte	0x07
	.zero		1


	//   ....[88]....
        /*0688*/ 	.word	0x00004910
        /*068c*/ 	.word	0x000000ff
        /*0690*/ 	.word	0x00000000
        /*0694*/ 	.short	0x0101
        /*0696*/ 	.byte	0x08
	.zero		1


	//   ....[89]....
        /*0698*/ 	.word	0x00004920
        /*069c*/ 	.word	0x000000ff
        /*06a0*/ 	.word	0x000000b0
        /*06a4*/ 	.short	0x010a
        /*06a6*/ 	.byte	0x07
	.zero		1


	//   ....[90]....
        /*06a8*/ 	.word	0x00004aa0
        /*06ac*/ 	.word	0x000000ff
        /*06b0*/ 	.word	0x00000090
        /*06b4*/ 	.short	0x010b
        /*06b6*/ 	.byte	0x07
	.zero		1


	//   ....[91]....
        /*06b8*/ 	.word	0x00004ae0
        /*06bc*/ 	.word	0x000000ff
        /*06c0*/ 	.word	0x00000000
        /*06c4*/ 	.short	0x0101
        /*06c6*/ 	.byte	0x08
	.zero		1


	//   ....[92]....
        /*06c8*/ 	.word	0x00004b20
        /*06cc*/ 	.word	0x000000ff
        /*06d0*/ 	.word	0x000000b8
        /*06d4*/ 	.short	0x010a
        /*06d6*/ 	.byte	0x07
	.zero		1


	//   ....[93]....
        /*06d8*/ 	.word	0x00004d60
        /*06dc*/ 	.word	0x000000ff
        /*06e0*/ 	.word	0x00000098
        /*06e4*/ 	.short	0x010b
        /*06e6*/ 	.byte	0x07
	.zero		1


	//   ....[94]....
        /*06e8*/ 	.word	0x00004d80
        /*06ec*/ 	.word	0x000000ff
        /*06f0*/ 	.word	0x00000000
        /*06f4*/ 	.short	0x0101
        /*06f6*/ 	.byte	0x0d
	.zero		1


	//   ....[95]....
        /*06f8*/ 	.word	0x00004db0
        /*06fc*/ 	.word	0x000000ff
        /*0700*/ 	.word	0x000000a0
        /*0704*/ 	.short	0x010a
        /*0706*/ 	.byte	0x07
	.zero		1


	//   ....[96]....
        /*0708*/ 	.word	0x00004dd0
        /*070c*/ 	.word	0x000000ff
        /*0710*/ 	.word	0x000000a8
        /*0714*/ 	.short	0x010a
        /*0716*/ 	.byte	0x07
	.zero		1


	//   ....[97]....
        /*0718*/ 	.word	0x00004df0
        /*071c*/ 	.word	0x000000ff
        /*0720*/ 	.word	0x000000b0
        /*0724*/ 	.short	0x010a
        /*0726*/ 	.byte	0x07
	.zero		1


	//   ....[98]....
        /*0728*/ 	.word	0x00004e30
        /*072c*/ 	.word	0x00000000
        /*0730*/ 	.word	0x000000b8
        /*0734*/ 	.short	0x010a
        /*0736*/ 	.byte	0xff
	.zero		1


	//   ....[99]....
        /*0738*/ 	.word	0x00005160
        /*073c*/ 	.word	0x00000000
        /*0740*/ 	.word	0x000000d0
        /*0744*/ 	.short	0x010a
        /*0746*/ 	.byte	0xff
	.zero		1


	//   ....[100]....
        /*0748*/ 	.word	0x00005270
        /*074c*/ 	.word	0x00000000
        /*0750*/ 	.word	0x00000000
        /*0754*/ 	.short	0x0101
        /*0756*/ 	.byte	0xff
	.zero		1


	//   ....[101]....
        /*0758*/ 	.word	0x00005cc0
        /*075c*/ 	.word	0x000000ff
        /*0760*/ 	.word	0x00000080
        /*0764*/ 	.short	0x010a
        /*0766*/ 	.byte	0x24
	.zero		1


	//   ....[102]....
        /*0768*/ 	.word	0x00005d00
        /*076c*/ 	.word	0x00000054
        /*0770*/ 	.word	0x000000f0
        /*0774*/ 	.short	0x010a
        /*0776*/ 	.byte	0xff
	.zero		1


	//   ....[103]....
        /*0778*/ 	.word	0x00005df0
        /*077c*/ 	.word	0x000000ff
        /*0780*/ 	.word	0x00000080
        /*0784*/ 	.short	0x010a
        /*0786*/ 	.byte	0x24
	.zero		1


	//   ....[104]....
        /*0788*/ 	.word	0x00005ee0
        /*078c*/ 	.word	0x00000054
        /*0790*/ 	.word	0x000000f0
        /*0794*/ 	.short	0x010a
        /*0796*/ 	.byte	0xff
	.zero		1


	//   ....[105]....
        /*0798*/ 	.word	0x000064b0
        /*079c*/ 	.word	0x00000000
        /*07a0*/ 	.word	0x00000000
        /*07a4*/ 	.short	0x0101
        /*07a6*/ 	.byte	0xff
	.zero		1


	//   ....[106]....
        /*07a8*/ 	.word	0x000064c0
        /*07ac*/ 	.word	0x00000002
        /*07b0*/ 	.word	0x00000080
        /*07b4*/ 	.short	0x010a
        /*07b6*/ 	.byte	0xff
	.zero		1


	//   ....[107]....
        /*07b8*/ 	.word	0x000065a0
        /*07bc*/ 	.word	0x00000002
        /*07c0*/ 	.word	0x00000080
        /*07c4*/ 	.short	0x010a
        /*07c6*/ 	.byte	0xff
	.zero		1


	//   ....[108]....
        /*07c8*/ 	.word	0x00006c00
        /*07cc*/ 	.word	0x00000010
        /*07d0*/ 	.word	0x00000000
        /*07d4*/ 	.short	0x0101
        /*07d6*/ 	.byte	0xff
	.zero		1


	//   ....[109]....
        /*07d8*/ 	.word	0x00006c20
        /*07dc*/ 	.word	0x00000000
        /*07e0*/ 	.word	0x00000080
        /*07e4*/ 	.short	0x010a
        /*07e6*/ 	.byte	0xff
	.zero		1


	//   ....[110]....
        /*07e8*/ 	.word	0x00006cf0
        /*07ec*/ 	.word	0x00000000
        /*07f0*/ 	.word	0x00000080
        /*07f4*/ 	.short	0x010a
        /*07f6*/ 	.byte	0xff
	.zero		1


	//   ....[111]....
        /*07f8*/ 	.word	0x00007350
        /*07fc*/ 	.word	0x00000010
        /*0800*/ 	.word	0x00000000
        /*0804*/ 	.short	0x0101
        /*0806*/ 	.byte	0xff
	.zero		1


	//   ....[112]....
        /*0808*/ 	.word	0x00007370
        /*080c*/ 	.word	0x00000000
        /*0810*/ 	.word	0x00000080
        /*0814*/ 	.short	0x010a
        /*0816*/ 	.byte	0xff
	.zero		1


	//   ....[113]....
        /*0818*/ 	.word	0x00007440
        /*081c*/ 	.word	0x00000000
        /*0820*/ 	.word	0x00000080
        /*0824*/ 	.short	0x010a
        /*0826*/ 	.byte	0xff
	.zero		1


	//   ....[114]....
        /*0828*/ 	.word	0x000076c0
        /*082c*/ 	.word	0x000000ff
        /*0830*/ 	.word	0x00000000
        /*0834*/ 	.short	0x0101
        /*0836*/ 	.byte	0x05
	.zero		1


	//   ....[115]....
        /*0838*/ 	.word	0x00007b00
        /*083c*/ 	.word	0x00000000
        /*0840*/ 	.word	0x00000000
        /*0844*/ 	.short	0x0101
        /*0846*/ 	.byte	0xff
	.zero		1


	//   ....[116]....
        /*0848*/ 	.word	0x00007d70
        /*084c*/ 	.word	0x000000ff
        /*0850*/ 	.word	0x00000000
        /*0854*/ 	.short	0x0101
        /*0856*/ 	.byte	0x04
	.zero		1


	//   ....[117]....
        /*0858*/ 	.word	0x00007d90
        /*085c*/ 	.word	0x00000002
        /*0860*/ 	.word	0x00000140
        /*0864*/ 	.short	0x010a
        /*0866*/ 	.byte	0xff
	.zero		1


	//   ....[118]....
        /*0868*/ 	.word	0x00007df0
        /*086c*/ 	.word	0x00000002
        /*0870*/ 	.word	0x00000040
        /*0874*/ 	.short	0x010a
        /*0876*/ 	.byte	0xff
	.zero		1


	//   ....[119]....
        /*0878*/ 	.word	0x00007e50
        /*087c*/ 	.word	0x00000002
        /*0880*/ 	.word	0x00000040
        /*0884*/ 	.short	0x010a
        /*0886*/ 	.byte	0xff
	.zero		1


	//   ....[120]....
        /*0888*/ 	.word	0x00007ea0
        /*088c*/ 	.word	0x00000002
        /*0890*/ 	.word	0x000000d0
        /*0894*/ 	.short	0x010a
        /*0896*/ 	.byte	0xff
	.zero		1


	//   ....[121]....
        /*0898*/ 	.word	0x00007f00
        /*089c*/ 	.word	0x00000000
        /*08a0*/ 	.word	0x00000000
        /*08a4*/ 	.short	0x010a
        /*08a6*/ 	.byte	0xff
	.zero		1


	//   ....[122]....
        /*08a8*/ 	.word	0x00007f60
        /*08ac*/ 	.word	0x00000000
        /*08b0*/ 	.word	0x00000000
        /*08b4*/ 	.short	0x010a
        /*08b6*/ 	.byte	0xff
	.zero		1


	//   ....[123]....
        /*08b8*/ 	.word	0x00007fc0
        /*08bc*/ 	.word	0x00000000
        /*08c0*/ 	.word	0x00000000
        /*08c4*/ 	.short	0x010a
        /*08c6*/ 	.byte	0xff
	.zero		1


	//   ....[124]....
        /*08c8*/ 	.word	0x00008020
        /*08cc*/ 	.word	0x00000000
        /*08d0*/ 	.word	0x00000000
        /*08d4*/ 	.short	0x010a
        /*08d6*/ 	.byte	0xff
	.zero		1


	//   ....[125]....
        /*08d8*/ 	.word	0x00008080
        /*08dc*/ 	.word	0x00000000
        /*08e0*/ 	.word	0x00000000
        /*08e4*/ 	.short	0x010a
        /*08e6*/ 	.byte	0xff
	.zero		1


	//   ....[126]....
        /*08e8*/ 	.word	0x000080e0
        /*08ec*/ 	.word	0x00000000
        /*08f0*/ 	.word	0x00000000
        /*08f4*/ 	.short	0x010a
        /*08f6*/ 	.byte	0xff
	.zero		1


	//   ....[127]....
        /*08f8*/ 	.word	0x00008140
        /*08fc*/ 	.word	0x00000000
        /*0900*/ 	.word	0x00000000
        /*0904*/ 	.short	0x010a
        /*0906*/ 	.byte	0xff
	.zero		1


	//   ....[128]....
        /*0908*/ 	.word	0x00008190
        /*090c*/ 	.word	0x00000000
        /*0910*/ 	.word	0x00000130
        /*0914*/ 	.short	0x010a
        /*0916*/ 	.byte	0xff
	.zero		1


	//   ....[129]....
        /*0918*/ 	.word	0x000081f0
        /*091c*/ 	.word	0x00000000
        /*0920*/ 	.word	0x000000e0
        /*0924*/ 	.short	0x010a
        /*0926*/ 	.byte	0xff
	.zero		1


	//   ....[130]....
        /*0928*/ 	.word	0x00008240
        /*092c*/ 	.word	0x00000000
        /*0930*/ 	.word	0x000000d0
        /*0934*/ 	.short	0x010a
        /*0936*/ 	.byte	0xff
	.zero		1


	//   ....[131]....
        /*0938*/ 	.word	0x000082a0
        /*093c*/ 	.word	0x00000000
        /*0940*/ 	.word	0x000000e0
        /*0944*/ 	.short	0x010a
        /*0946*/ 	.byte	0xff
	.zero		1


	//   ....[132]....
        /*0948*/ 	.word	0x000082f0
        /*094c*/ 	.word	0x00000000
        /*0950*/ 	.word	0x000000d0
        /*0954*/ 	.short	0x010a
        /*0956*/ 	.byte	0xff
	.zero		1


	//   ....[133]....
        /*0958*/ 	.word	0x00008350
        /*095c*/ 	.word	0x00000002
        /*0960*/ 	.word	0x00000110
        /*0964*/ 	.short	0x010a
        /*0966*/ 	.byte	0xff
	.zero		1


	//   ....[134]....
        /*0968*/ 	.word	0x000083b0
        /*096c*/ 	.word	0x00000000
        /*0970*/ 	.word	0x00000000
        /*0974*/ 	.short	0x010a
        /*0976*/ 	.byte	0xff
	.zero		1


	//   ....[135]....
        /*0978*/ 	.word	0x00008410
        /*097c*/ 	.word	0x00000000
        /*0980*/ 	.word	0x00000000
        /*0984*/ 	.short	0x010a
        /*0986*/ 	.byte	0xff
	.zero		1


	//   ....[136]....
        /*0988*/ 	.word	0x00008470
        /*098c*/ 	.word	0x00000000
        /*0990*/ 	.word	0x00000000
        /*0994*/ 	.short	0x010a
        /*0996*/ 	.byte	0xff
	.zero		1


	//   ....[137]....
        /*0998*/ 	.word	0x000084d0
        /*099c*/ 	.word	0x00000000
        /*09a0*/ 	.word	0x00000000
        /*09a4*/ 	.short	0x010a
        /*09a6*/ 	.byte	0xff
	.zero		1


	//   ....[138]....
        /*09a8*/ 	.word	0x00008530
        /*09ac*/ 	.word	0x00000000
        /*09b0*/ 	.word	0x00000000
        /*09b4*/ 	.short	0x010a
        /*09b6*/ 	.byte	0xff
	.zero		1


	//   ....[139]....
        /*09b8*/ 	.word	0x00008580
        /*09bc*/ 	.word	0x00000000
        /*09c0*/ 	.word	0x000000d0
        /*09c4*/ 	.short	0x010a
        /*09c6*/ 	.byte	0xff
	.zero		1


	//   ....[140]....
        /*09c8*/ 	.word	0x000085e0
        /*09cc*/ 	.word	0x00000000
        /*09d0*/ 	.word	0x000000c8
        /*09d4*/ 	.short	0x010a
        /*09d6*/ 	.byte	0xff
	.zero		1


	//   ....[141]....
        /*09d8*/ 	.word	0x00008640
        /*09dc*/ 	.word	0x00000000
        /*09e0*/ 	.word	0x000000a0
        /*09e4*/ 	.short	0x010a
        /*09e6*/ 	.byte	0xff
	.zero		1


	//   ....[142]....
        /*09e8*/ 	.word	0x000086a0
        /*09ec*/ 	.word	0x00000000
        /*09f0*/ 	.word	0x000000a8
        /*09f4*/ 	.short	0x010a
        /*09f6*/ 	.byte	0xff
	.zero		1


	//   ....[143]....
        /*09f8*/ 	.word	0x00008700
        /*09fc*/ 	.word	0x00000000
        /*0a00*/ 	.word	0x000000b0
        /*0a04*/ 	.short	0x010a
        /*0a06*/ 	.byte	0xff
	.zero		1


	//   ....[144]....
        /*0a08*/ 	.word	0x00008760
        /*0a0c*/ 	.word	0x00000000
        /*0a10*/ 	.word	0x000000b8
        /*0a14*/ 	.short	0x010a
        /*0a16*/ 	.byte	0xff
	.zero		1


	//   ....[145]....
        /*0a18*/ 	.word	0x000087c0
        /*0a1c*/ 	.word	0x00000000
        /*0a20*/ 	.word	0x000000a0
        /*0a24*/ 	.short	0x010a
        /*0a26*/ 	.byte	0xff
	.zero		1


	//   ....[146]....
        /*0a28*/ 	.word	0x00008820
        /*0a2c*/ 	.word	0x00000000
        /*0a30*/ 	.word	0x000000a8
        /*0a34*/ 	.short	0x010a
        /*0a36*/ 	.byte	0xff
	.zero		1


	//   ....[147]....
        /*0a38*/ 	.word	0x00008880
        /*0a3c*/ 	.word	0x00000000
        /*0a40*/ 	.word	0x000000b0
        /*0a44*/ 	.short	0x010a
        /*0a46*/ 	.byte	0xff
	.zero		1


	//   ....[148]....
        /*0a48*/ 	.word	0x000088d0
        /*0a4c*/ 	.word	0x00000000
        /*0a50*/ 	.word	0x000000d0
        /*0a54*/ 	.short	0x010a
        /*0a56*/ 	.byte	0xff
	.zero		1


	//   ....[149]....
        /*0a58*/ 	.word	0x00008930
        /*0a5c*/ 	.word	0x00000002
        /*0a60*/ 	.word	0x00000080
        /*0a64*/ 	.short	0x010a
        /*0a66*/ 	.byte	0xff
	.zero		1


	//   ....[150]....
        /*0a68*/ 	.word	0x00008980
        /*0a6c*/ 	.word	0x00000054
        /*0a70*/ 	.word	0x000000f0
        /*0a74*/ 	.short	0x010a
        /*0a76*/ 	.byte	0xff
	.zero		1


	//   ....[151]....
        /*0a78*/ 	.word	0x000089d0
        /*0a7c*/ 	.word	0x00000002
        /*0a80*/ 	.word	0x00000080
        /*0a84*/ 	.short	0x010a
        /*0a86*/ 	.byte	0xff
	.zero		1


	//   ....[152]....
        /*0a88*/ 	.word	0x00008a20
        /*0a8c*/ 	.word	0x00000000
        /*0a90*/ 	.word	0x00000080
        /*0a94*/ 	.short	0x010a
        /*0a96*/ 	.byte	0xff
	.zero		1


	//   ....[153]....
        /*0a98*/ 	.word	0x00008a70
        /*0a9c*/ 	.word	0x00000000
        /*0aa0*/ 	.word	0x00000080
        /*0aa4*/ 	.short	0x010a
        /*0aa6*/ 	.byte	0xff
	.zero		1


	//----- nvinfo : EIATTR_NUM_MBARRIERS
	.align		4
.L_47:
        /*0aa8*/ 	.byte	0x03, 0x38
        /*0aaa*/ 	.short	0x002a


	//----- nvinfo : EIATTR_EXIT_INSTR_OFFSETS
	.align		4
        /*0aac*/ 	.byte	0x04, 0x1c
        /*0aae*/ 	.short	(.L_49 - .L_48)


	//   ....[0]....
.L_48:
        /*0ab0*/ 	.word	0x000029e0


	//   ....[1]....
        /*0ab4*/ 	.word	0x00002ed0


	//   ....[2]....
        /*0ab8*/ 	.word	0x00002f30


	//   ....[3]....
        /*0abc*/ 	.word	0x00003e30


	//   ....[4]....
        /*0ac0*/ 	.word	0x00004e60


	//   ....[5]....
        /*0ac4*/ 	.word	0x00004ea0


	//   ....[6]....
        /*0ac8*/ 	.word	0x00007c60


	//   ....[7]....
        /*0acc*/ 	.word	0x00007ce0


	//   ....[8]....
        /*0ad0*/ 	.word	0x00007d10


	//   ....[9]....
        /*0ad4*/ 	.word	0x00007d80


	//----- nvinfo : EIATTR_MAX_THREADS
	.align		4
.L_49:
        /*0ad8*/ 	.byte	0x04, 0x05
        /*0ada*/ 	.short	(.L_51 - .L_50)
.L_50:
        /*0adc*/ 	.word	0x00000100
        /*0ae0*/ 	.word	0x00000001
        /*0ae4*/ 	.word	0x00000001


	//----- nvinfo : EIATTR_CRS_STACK_SIZE
	.align		4
.L_51:
        /*0ae8*/ 	.byte	0x04, 0x1e
        /*0aea*/ 	.short	(.L_53 - .L_52)
.L_52:
        /*0aec*/ 	.word	0x00000000


	//----- nvinfo : EIATTR_CBANK_PARAM_SIZE
	.align		4
.L_53:
        /*0af0*/ 	.byte	0x03, 0x19
        /*0af2*/ 	.short	0x0800


	//----- nvinfo : EIATTR_PARAM_CBANK
	.align		4
        /*0af4*/ 	.byte	0x04, 0x0a
        /*0af6*/ 	.short	(.L_55 - .L_54)
	.align		4
.L_54:
        /*0af8*/ 	.word	index@(.nv.constant0._ZN7cutlass13device_kernelINS_4gemm6kernel13GemmUniversalIN4cute5tupleIJiiiiEEENS1_10collective13CollectiveMmaINS1_35MainloopSm100TmaUmmaWarpSpecializedILi8ELi2ELi4ENS5_IJNS4_1CILi1EEESB_SB_EEEEENS5_IJNSA_ILi128EEENSA_ILi64EEENSA_ILi32EEEEEEfNS5_IJSB_llEEEfNS5_IJlSB_lEEENS4_8TiledMMAINS4_8MMA_AtomIJNS4_17SM100_MMA_TF32_SSINS_10tfloat32_tESN_fLi128ELi64ELNS4_4UMMA5MajorE1ELSP_0ELNSO_7ScaleInE0ELSQ_0EEEEEENS4_6LayoutISC_NS5_IJNSA_ILi0EEESU_SU_EEEEENS5_IJNS4_10UnderscoreESX_SX_EEEEENS4_13SM90_TMA_LOADENS4_14ComposedLayoutINS4_7SwizzleILi2ELi5ELi2EEENS4_18smem_ptr_flag_bitsILi32EEENST_INS5_IJSG_NSA_ILi4EEEEEENS5_IJSB_SG_EEEEEEEvNS4_8identityES10_NS11_INS12_ILi3ELi4ELi3EEES15_NST_INS5_IJNSA_ILi8EEESG_EEENS5_IJSG_SB_EEEEEEEvS1B_EENS_8epilogue10collective18CollectiveEpilogueINS1J_23Sm100TmaWarpSpecializedILi4ELi2ELi16ELb1ELb0EEEJSH_NS5_IJNST_ISE_SB_EENST_INSA_ILi16EEESB_EEEEEfSJ_fSJ_NS1J_6fusion15FusionCallbacksIS1N_NS1S_17LinearCombinationIffffLNS_15FloatRoundStyleE2EEESH_S1R_JEEENS4_5SM1004TMEM4LOAD26SM100_TMEM_LOAD_32dp32b16xES10_NS11_INS12_ILi2ELi4ELi3EEES15_NST_INS5_IJS1D_S1P_EEENS5_IJS1P_SB_EEEEEEENS4_39AutoVectorizingCopyWithAssumedAlignmentILi128EEENS4_14SM90_TMA_STOREES26_S28_S28_EEEvvEEEEvNT_6ParamsE)
        /*0afc*/ 	.short	0x0380
        /*0afe*/ 	.short	0x0800


	//----- nvinfo : EIATTR_SW_WAR
	.align		4
.L_55:
        /*0b00*/ 	.byte	0x04, 0x36
        /*0b02*/ 	.short	(.L_57 - .L_56)
.L_56:
        /*0b04*/ 	.word	0x00000008
.L_57:


//--------------------- .nv.callgraph             --------------------------
	.section	.nv.callgraph,"",@"SHT_CUDA_CALLGRAPH"
	.align	4
	.sectionentsize	8
	.align		4
        /*0000*/ 	.word	0x00000000
	.align		4
        /*0004*/ 	.word	0xffffffff
	.align		4
        /*0008*/ 	.word	index@(_ZN7cutlass13device_kernelINS_4gemm6kernel13GemmUniversalIN4cute5tupleIJiiiiEEENS1_10collective13CollectiveMmaINS1_35MainloopSm100TmaUmmaWarpSpecializedILi8ELi2ELi4ENS5_IJNS4_1CILi1EEESB_SB_EEEEENS5_IJNSA_ILi128EEENSA_ILi64EEENSA_ILi32EEEEEEfNS5_IJSB_llEEEfNS5_IJlSB_lEEENS4_8TiledMMAINS4_8MMA_AtomIJNS4_17SM100_MMA_TF32_SSINS_10tfloat32_tESN_fLi128ELi64ELNS4_4UMMA5MajorE1ELSP_0ELNSO_7ScaleInE0ELSQ_0EEEEEENS4_6LayoutISC_NS5_IJNSA_ILi0EEESU_SU_EEEEENS5_IJNS4_10UnderscoreESX_SX_EEEEENS4_13SM90_TMA_LOADENS4_14ComposedLayoutINS4_7SwizzleILi2ELi5ELi2EEENS4_18smem_ptr_flag_bitsILi32EEENST_INS5_IJSG_NSA_ILi4EEEEEENS5_IJSB_SG_EEEEEEEvNS4_8identityES10_NS11_INS12_ILi3ELi4ELi3EEES15_NST_INS5_IJNSA_ILi8EEESG_EEENS5_IJSG_SB_EEEEEEEvS1B_EENS_8epilogue10collective18CollectiveEpilogueINS1J_23Sm100TmaWarpSpecializedILi4ELi2ELi16ELb1ELb0EEEJSH_NS5_IJNST_ISE_SB_EENST_INSA_ILi16EEESB_EEEEEfSJ_fSJ_NS1J_6fusion15FusionCallbacksIS1N_NS1S_17LinearCombinationIffffLNS_15FloatRoundStyleE2EEESH_S1R_JEEENS4_5SM1004TMEM4LOAD26SM100_TMEM_LOAD_32dp32b16xES10_NS11_INS12_ILi2ELi4ELi3EEES15_NST_INS5_IJS1D_S1P_EEENS5_IJS1P_SB_EEEEEEENS4_39AutoVectorizingCopyWithAssumedAlignmentILi128EEENS4_14SM90_TMA_STOREES26_S28_S28_EEEvvEEEEvNT_6ParamsE)
	.align		4
        /*000c*/ 	.word	index@(__assertfail)
	.align		4
        /*0010*/ 	.word	0x00000000
	.align		4
        /*0014*/ 	.word	0xfffffffe
	.align		4
        /*0018*/ 	.word	0x00000000
	.align		4
        /*001c*/ 	.word	0xfffffffd
	.align		4
        /*0020*/ 	.word	0x00000000
	.align		4
        /*0024*/ 	.word	0xfffffffc


//--------------------- .nv.constant4             --------------------------
	.section	.nv.constant4,"a",@progbits
	.align	8
	.align		8
.nv.constant4:
        /*0000*/ 	.dword	__assertfail
	.align		8
        /*0008*/ 	.dword	__unnamed_1
	.align		8
        /*0010*/ 	.dword	__unnamed_2
	.align		8
        /*0018*/ 	.dword	_ZN40_INTERNAL_9eb55e6d_4_k_cu_bbeacc7e_355594cuda3std3__45__cpo5beginE
	.align		8
        /*0020*/ 	.dword	_ZN40_INTERNAL_9eb55e6d_4_k_cu_bbeacc7e_355594cuda3std3__45__cpo3endE
	.align		8
        /*0028*/ 	.dword	_ZN40_INTERNAL_9eb55e6d_4_k_cu_bbeacc7e_355594cuda3std3__45__cpo6cbeginE
	.align		8
        /*0030*/ 	.dword	_ZN40_INTERNAL_9eb55e6d_4_k_cu_bbeacc7e_355594cuda3std3__45__cpo4cendE
	.align		8
        /*0038*/ 	.dword	_ZN40_INTERNAL_9eb55e6d_4_k_cu_bbeacc7e_355594cuda3std3__442_GLOBAL__N__9eb55e6d_4_k_cu_bbeacc7e_355596ignoreE
	.align		8
        /*0040*/ 	.dword	_ZN40_INTERNAL_9eb55e6d_4_k_cu_bbeacc7e_355594cuda3std3__419piecewise_constructE
	.align		8
        /*0048*/ 	.dword	_ZN40_INTERNAL_9eb55e6d_4_k_cu_bbeacc7e_355594cuda3std3__48in_placeE
	.align		8
        /*0050*/ 	.dword	_ZN40_INTERNAL_9eb55e6d_4_k_cu_bbeacc7e_355594cuda3std6ranges3__45__cpo4swapE
	.align		8
        /*0058*/ 	.dword	_ZN40_INTERNAL_9eb55e6d_4_k_cu_bbeacc7e_355594cuda3std6ranges3__45__cpo9iter_moveE
	.align		8
        /*0060*/ 	.dword	_ZN40_INTERNAL_9eb55e6d_4_k_cu_bbeacc7e_355594cute7productE
	.align		8
        /*0068*/ 	.dword	_ZN40_INTERNAL_9eb55e6d_4_k_cu_bbeacc7e_355594cute1_E
	.align		8
        /*0070*/ 	.dword	$str$25
	.align		8
        /*0078*/ 	.dword	$str$26
	.align		8
        /*0080*/ 	.dword	$str$27
	.align		8
        /*0088*/ 	.dword	$str$28


//--------------------- .text._ZN7cutlass13device_kernelINS_4gemm6kernel13GemmUniversalIN4cute5tupleIJiiiiEEENS1_10collective13CollectiveMmaINS1_35MainloopSm100TmaUmmaWarpSpecializedILi8ELi2ELi4ENS5_IJNS4_1CILi1EEESB_SB_EEEEENS5_IJNSA_ILi128EEENSA_ILi64EEENSA_ILi32EEEEEEfNS5_IJSB_llEEEfNS5_IJlSB_lEEENS4_8TiledMMAINS4_8MMA_AtomIJNS4_17SM100_MMA_TF32_SSINS_10tfloat32_tESN_fLi128ELi64ELNS4_4UMMA5MajorE1ELSP_0ELNSO_7ScaleInE0ELSQ_0EEEEEENS4_6LayoutISC_NS5_IJNSA_ILi0EEESU_SU_EEEEENS5_IJNS4_10UnderscoreESX_SX_EEEEENS4_13SM90_TMA_LOADENS4_14ComposedLayoutINS4_7SwizzleILi2ELi5ELi2EEENS4_18smem_ptr_flag_bitsILi32EEENST_INS5_IJSG_NSA_ILi4EEEEEENS5_IJSB_SG_EEEEEEEvNS4_8identityES10_NS11_INS12_ILi3ELi4ELi3EEES15_NST_INS5_IJNSA_ILi8EEESG_EEENS5_IJSG_SB_EEEEEEEvS1B_EENS_8epilogue10collective18CollectiveEpilogueINS1J_23Sm100TmaWarpSpecializedILi4ELi2ELi16ELb1ELb0EEEJSH_NS5_IJNST_ISE_SB_EENST_INSA_ILi16EEESB_EEEEEfSJ_fSJ_NS1J_6fusion15FusionCallbacksIS1N_NS1S_17LinearCombinationIffffLNS_15FloatRoundStyleE2EEESH_S1R_JEEENS4_5SM1004TMEM4LOAD26SM100_TMEM_LOAD_32dp32b16xES10_NS11_INS12_ILi2ELi4ELi3EEES15_NST_INS5_IJS1D_S1P_EEENS5_IJS1P_SB_EEEEEEENS4_39AutoVectorizingCopyWithAssumedAlignmentILi128EEENS4_14SM90_TMA_STOREES26_S28_S28_EEEvvEEEEvNT_6ParamsE --------------------------
	.section	.text._ZN7cutlass13device_kernelINS_4gemm6kernel13GemmUniversalIN4cute5tupleIJiiiiEEENS1_10collective13CollectiveMmaINS1_35MainloopSm100TmaUmmaWarpSpecializedILi8ELi2ELi4ENS5_IJNS4_1CILi1EEESB_SB_EEEEENS5_IJNSA_ILi128EEENSA_ILi64EEENSA_ILi32EEEEEEfNS5_IJSB_llEEEfNS5_IJlSB_lEEENS4_8TiledMMAINS4_8MMA_AtomIJNS4_17SM100_MMA_TF32_SSINS_10tfloat32_tESN_fLi128ELi64ELNS4_4UMMA5MajorE1ELSP_0ELNSO_7ScaleInE0ELSQ_0EEEEEENS4_6LayoutISC_NS5_IJNSA_ILi0EEESU_SU_EEEEENS5_IJNS4_10UnderscoreESX_SX_EEEEENS4_13SM90_TMA_LOADENS4_14ComposedLayoutINS4_7SwizzleILi2ELi5ELi2EEENS4_18smem_ptr_flag_bitsILi32EEENST_INS5_IJSG_NSA_ILi4EEEEEENS5_IJSB_SG_EEEEEEEvNS4_8identityES10_NS11_INS12_ILi3ELi4ELi3EEES15_NST_INS5_IJNSA_ILi8EEESG_EEENS5_IJSG_SB_EEEEEEEvS1B_EENS_8epilogue10collective18CollectiveEpilogueINS1J_23Sm100TmaWarpSpecializedILi4ELi2ELi16ELb1ELb0EEEJSH_NS5_IJNST_ISE_SB_EENST_INSA_ILi16EEESB_EEEEEfSJ_fSJ_NS1J_6fusion15FusionCallbacksIS1N_NS1S_17LinearCombinationIffffLNS_15FloatRoundStyleE2EEESH_S1R_JEEENS4_5SM1004TMEM4LOAD26SM100_TMEM_LOAD_32dp32b16xES10_NS11_INS12_ILi2ELi4ELi3EEES15_NST_INS5_IJS1D_S1P_EEENS5_IJS1P_SB_EEEEEEENS4_39AutoVectorizingCopyWithAssumedAlignmentILi128EEENS4_14SM90_TMA_STOREES26_S28_S28_EEEvvEEEEvNT_6ParamsE,"ax",@progbits
	.align	128
.text._ZN7cutlass13device_kernelINS_4gemm6kernel13GemmUniversalIN4cute5tupleIJiiiiEEENS1_10collective13CollectiveMmaINS1_35MainloopSm100TmaUmmaWarpSpecializedILi8ELi2ELi4ENS5_IJNS4_1CILi1EEESB_SB_EEEEENS5_IJNSA_ILi128EEENSA_ILi64EEENSA_ILi32EEEEEEfNS5_IJSB_llEEEfNS5_IJlSB_lEEENS4_8TiledMMAINS4_8MMA_AtomIJNS4_17SM100_MMA_TF32_SSINS_10tfloat32_tESN_fLi128ELi64ELNS4_4UMMA5MajorE1ELSP_0ELNSO_7ScaleInE0ELSQ_0EEEEEENS4_6LayoutISC_NS5_IJNSA_ILi0EEESU_SU_EEEEENS5_IJNS4_10UnderscoreESX_SX_EEEEENS4_13SM90_TMA_LOADENS4_14ComposedLayoutINS4_7SwizzleILi2ELi5ELi2EEENS4_18smem_ptr_flag_bitsILi32EEENST_INS5_IJSG_NSA_ILi4EEEEEENS5_IJSB_SG_EEEEEEEvNS4_8identityES10_NS11_INS12_ILi3ELi4ELi3EEES15_NST_INS5_IJNSA_ILi8EEESG_EEENS5_IJSG_SB_EEEEEEEvS1B_EENS_8epilogue10collective18CollectiveEpilogueINS1J_23Sm100TmaWarpSpecializedILi4ELi2ELi16ELb1ELb0EEEJSH_NS5_IJNST_ISE_SB_EENST_INSA_ILi16EEESB_EEEEEfSJ_fSJ_NS1J_6fusion15FusionCallbacksIS1N_NS1S_17LinearCombinationIffffLNS_15FloatRoundStyleE2EEESH_S1R_JEEENS4_5SM1004TMEM4LOAD26SM100_TMEM_LOAD_32dp32b16xES10_NS11_INS12_ILi2ELi4ELi3EEES15_NST_INS5_IJS1D_S1P_EEENS5_IJS1P_SB_EEEEEEENS4_39AutoVectorizingCopyWithAssumedAlignmentILi128EEENS4_14SM90_TMA_STOREES26_S28_S28_EEEvvEEEEvNT_6ParamsE:
        .type           _ZN7cutlass13device_kernelINS_4gemm6kernel13GemmUniversalIN4cute5tupleIJiiiiEEENS1_10collective13CollectiveMmaINS1_35MainloopSm100TmaUmmaWarpSpecializedILi8ELi2ELi4ENS5_IJNS4_1CILi1EEESB_SB_EEEEENS5_IJNSA_ILi128EEENSA_ILi64EEENSA_ILi32EEEEEEfNS5_IJSB_llEEEfNS5_IJlSB_lEEENS4_8TiledMMAINS4_8MMA_AtomIJNS4_17SM100_MMA_TF32_SSINS_10tfloat32_tESN_fLi128ELi64ELNS4_4UMMA5MajorE1ELSP_0ELNSO_7ScaleInE0ELSQ_0EEEEEENS4_6LayoutISC_NS5_IJNSA_ILi0EEESU_SU_EEEEENS5_IJNS4_10UnderscoreESX_SX_EEEEENS4_13SM90_TMA_LOADENS4_14ComposedLayoutINS4_7SwizzleILi2ELi5ELi2EEENS4_18smem_ptr_flag_bitsILi32EEENST_INS5_IJSG_NSA_ILi4EEEEEENS5_IJSB_SG_EEEEEEEvNS4_8identityES10_NS11_INS12_ILi3ELi4ELi3EEES15_NST_INS5_IJNSA_ILi8EEESG_EEENS5_IJSG_SB_EEEEEEEvS1B_EENS_8epilogue10collective18CollectiveEpilogueINS1J_23Sm100TmaWarpSpecializedILi4ELi2ELi16ELb1ELb0EEEJSH_NS5_IJNST_ISE_SB_EENST_INSA_ILi16EEESB_EEEEEfSJ_fSJ_NS1J_6fusion15FusionCallbacksIS1N_NS1S_17LinearCombinationIffffLNS_15FloatRoundStyleE2EEESH_S1R_JEEENS4_5SM1004TMEM4LOAD26SM100_TMEM_LOAD_32dp32b16xES10_NS11_INS12_ILi2ELi4ELi3EEES15_NST_INS5_IJS1D_S1P_EEENS5_IJS1P_SB_EEEEEEENS4_39AutoVectorizingCopyWithAssumedAlignmentILi128EEENS4_14SM90_TMA_STOREES26_S28_S28_EEEvvEEEEvNT_6ParamsE,@function
        .size           _ZN7cutlass13device_kernelINS_4gemm6kernel13GemmUniversalIN4cute5tupleIJiiiiEEENS1_10collective13CollectiveMmaINS1_35MainloopSm100TmaUmmaWarpSpecializedILi8ELi2ELi4ENS5_IJNS4_1CILi1EEESB_SB_EEEEENS5_IJNSA_ILi128EEENSA_ILi64EEENSA_ILi32EEEEEEfNS5_IJSB_llEEEfNS5_IJlSB_lEEENS4_8TiledMMAINS4_8MMA_AtomIJNS4_17SM100_MMA_TF32_SSINS_10tfloat32_tESN_fLi128ELi64ELNS4_4UMMA5MajorE1ELSP_0ELNSO_7ScaleInE0ELSQ_0EEEEEENS4_6LayoutISC_NS5_IJNSA_ILi0EEESU_SU_EEEEENS5_IJNS4_10UnderscoreESX_SX_EEEEENS4_13SM90_TMA_LOADENS4_14ComposedLayoutINS4_7SwizzleILi2ELi5ELi2EEENS4_18smem_ptr_flag_bitsILi32EEENST_INS5_IJSG_NSA_ILi4EEEEEENS5_IJSB_SG_EEEEEEEvNS4_8identityES10_NS11_INS12_ILi3ELi4ELi3EEES15_NST_INS5_IJNSA_ILi8EEESG_EEENS5_IJSG_SB_EEEEEEEvS1B_EENS_8epilogue10collective18CollectiveEpilogueINS1J_23Sm100TmaWarpSpecializedILi4ELi2ELi16ELb1ELb0EEEJSH_NS5_IJNST_ISE_SB_EENST_INSA_ILi16EEESB_EEEEEfSJ_fSJ_NS1J_6fusion15FusionCallbacksIS1N_NS1S_17LinearCombinationIffffLNS_15FloatRoundStyleE2EEESH_S1R_JEEENS4_5SM1004TMEM4LOAD26SM100_TMEM_LOAD_32dp32b16xES10_NS11_INS12_ILi2ELi4ELi3EEES15_NST_INS5_IJS1D_S1P_EEENS5_IJS1P_SB_EEEEEEENS4_39AutoVectorizingCopyWithAssumedAlignmentILi128EEENS4_14SM90_TMA_STOREES26_S28_S28_EEEvvEEEEvNT_6ParamsE,(.L_x_188 - _ZN7cutlass13device_kernelINS_4gemm6kernel13GemmUniversalIN4cute5tupleIJiiiiEEENS1_10collective13CollectiveMmaINS1_35MainloopSm100TmaUmmaWarpSpecializedILi8ELi2ELi4ENS5_IJNS4_1CILi1EEESB_SB_EEEEENS5_IJNSA_ILi128EEENSA_ILi64EEENSA_ILi32EEEEEEfNS5_IJSB_llEEEfNS5_IJlSB_lEEENS4_8TiledMMAINS4_8MMA_AtomIJNS4_17SM100_MMA_TF32_SSINS_10tfloat32_tESN_fLi128ELi64ELNS4_4UMMA5MajorE1ELSP_0ELNSO_7ScaleInE0ELSQ_0EEEEEENS4_6LayoutISC_NS5_IJNSA_ILi0EEESU_SU_EEEEENS5_IJNS4_10UnderscoreESX_SX_EEEEENS4_13SM90_TMA_LOADENS4_14ComposedLayoutINS4_7SwizzleILi2ELi5ELi2EEENS4_18smem_ptr_flag_bitsILi32EEENST_INS5_IJSG_NSA_ILi4EEEEEENS5_IJSB_SG_EEEEEEEvNS4_8identityES10_NS11_INS12_ILi3ELi4ELi3EEES15_NST_INS5_IJNSA_ILi8EEESG_EEENS5_IJSG_SB_EEEEEEEvS1B_EENS_8epilogue10collective18CollectiveEpilogueINS1J_23Sm100TmaWarpSpecializedILi4ELi2ELi16ELb1ELb0EEEJSH_NS5_IJNST_ISE_SB_EENST_INSA_ILi16EEESB_EEEEEfSJ_fSJ_NS1J_6fusion15FusionCallbacksIS1N_NS1S_17LinearCombinationIffffLNS_15FloatRoundStyleE2EEESH_S1R_JEEENS4_5SM1004TMEM4LOAD26SM100_TMEM_LOAD_32dp32b16xES10_NS11_INS12_ILi2ELi4ELi3EEES15_NST_INS5_IJS1D_S1P_EEENS5_IJS1P_SB_EEEEEEENS4_39AutoVectorizingCopyWithAssumedAlignmentILi128EEENS4_14SM90_TMA_STOREES26_S28_S28_EEEvvEEEEvNT_6ParamsE)
        .other          _ZN7cutlass13device_kernelINS_4gemm6kernel13GemmUniversalIN4cute5tupleIJiiiiEEENS1_10collective13CollectiveMmaINS1_35MainloopSm100TmaUmmaWarpSpecializedILi8ELi2ELi4ENS5_IJNS4_1CILi1EEESB_SB_EEEEENS5_IJNSA_ILi128EEENSA_ILi64EEENSA_ILi32EEEEEEfNS5_IJSB_llEEEfNS5_IJlSB_lEEENS4_8TiledMMAINS4_8MMA_AtomIJNS4_17SM100_MMA_TF32_SSINS_10tfloat32_tESN_fLi128ELi64ELNS4_4UMMA5MajorE1ELSP_0ELNSO_7ScaleInE0ELSQ_0EEEEEENS4_6LayoutISC_NS5_IJNSA_ILi0EEESU_SU_EEEEENS5_IJNS4_10UnderscoreESX_SX_EEEEENS4_13SM90_TMA_LOADENS4_14ComposedLayoutINS4_7SwizzleILi2ELi5ELi2EEENS4_18smem_ptr_flag_bitsILi32EEENST_INS5_IJSG_NSA_ILi4EEEEEENS5_IJSB_SG_EEEEEEEvNS4_8identityES10_NS11_INS12_ILi3ELi4ELi3EEES15_NST_INS5_IJNSA_ILi8EEESG_EEENS5_IJSG_SB_EEEEEEEvS1B_EENS_8epilogue10collective18CollectiveEpilogueINS1J_23Sm100TmaWarpSpecializedILi4ELi2ELi16ELb1ELb0EEEJSH_NS5_IJNST_ISE_SB_EENST_INSA_ILi16EEESB_EEEEEfSJ_fSJ_NS1J_6fusion15FusionCallbacksIS1N_NS1S_17LinearCombinationIffffLNS_15FloatRoundStyleE2EEESH_S1R_JEEENS4_5SM1004TMEM4LOAD26SM100_TMEM_LOAD_32dp32b16xES10_NS11_INS12_ILi2ELi4ELi3EEES15_NST_INS5_IJS1D_S1P_EEENS5_IJS1P_SB_EEEEEEENS4_39AutoVectorizingCopyWithAssumedAlignmentILi128EEENS4_14SM90_TMA_STOREES26_S28_S28_EEEvvEEEEvNT_6ParamsE,@"STO_CUDA_ENTRY STV_DEFAULT"
_ZN7cutlass13device_kernelINS_4gemm6kernel13GemmUniversalIN4cute5tupleIJiiiiEEENS1_10collective13CollectiveMmaINS1_35MainloopSm100TmaUmmaWarpSpecializedILi8ELi2ELi4ENS5_IJNS4_1CILi1EEESB_SB_EEEEENS5_IJNSA_ILi128EEENSA_ILi64EEENSA_ILi32EEEEEEfNS5_IJSB_llEEEfNS5_IJlSB_lEEENS4_8TiledMMAINS4_8MMA_AtomIJNS4_17SM100_MMA_TF32_SSINS_10tfloat32_tESN_fLi128ELi64ELNS4_4UMMA5MajorE1ELSP_0ELNSO_7ScaleInE0ELSQ_0EEEEEENS4_6LayoutISC_NS5_IJNSA_ILi0EEESU_SU_EEEEENS5_IJNS4_10UnderscoreESX_SX_EEEEENS4_13SM90_TMA_LOADENS4_14ComposedLayoutINS4_7SwizzleILi2ELi5ELi2EEENS4_18smem_ptr_flag_bitsILi32EEENST_INS5_IJSG_NSA_ILi4EEEEEENS5_IJSB_SG_EEEEEEEvNS4_8identityES10_NS11_INS12_ILi3ELi4ELi3EEES15_NST_INS5_IJNSA_ILi8EEESG_EEENS5_IJSG_SB_EEEEEEEvS1B_EENS_8epilogue10collective18CollectiveEpilogueINS1J_23Sm100TmaWarpSpecializedILi4ELi2ELi16ELb1ELb0EEEJSH_NS5_IJNST_ISE_SB_EENST_INSA_ILi16EEESB_EEEEEfSJ_fSJ_NS1J_6fusion15FusionCallbacksIS1N_NS1S_17LinearCombinationIffffLNS_15FloatRoundStyleE2EEESH_S1R_JEEENS4_5SM1004TMEM4LOAD26SM100_TMEM_LOAD_32dp32b16xES10_NS11_INS12_ILi2ELi4ELi3EEES15_NST_INS5_IJS1D_S1P_EEENS5_IJS1P_SB_EEEEEEENS4_39AutoVectorizingCopyWithAssumedAlignmentILi128EEENS4_14SM90_TMA_STOREES26_S28_S28_EEEvvEEEEvNT_6ParamsE:
[----:B------:R-:W1:Y:S01]  /*0000*/  LDC R1, c[0x0][0x37c] ;  /* 0x0000df00ff017b82 */ /* 0x000e620000000800 */
[----:B------:R-:W2:Y:S01]  /*0010*/  S2R R77, SR_TID.X ;  /* 0x00000000004d7919 */ /* 0x000ea20000002100 */
[----:B------:R-:W3:Y:S01]  /*0020*/  LDCU.64 UR4, c[0x0][0x890] ;  /* 0x00011200ff0477ac */ /* 0x000ee20008000a00 */
[----:B------:R-:W-:Y:S02]  /*0030*/  PRMT R64, RZ, 0x7610, R64 ;  /* 0x00007610ff407816 */ /* 0x000fe40000000040 */
[----:B------:R-:W-:Y:S01]  /*0040*/  ELECT P5, URZ, PT ;  /* 0x0000000000ff782f */ /* 0x000fe200038a0000 */
[----:B------:R-:W4:Y:S01]  /*0050*/  LDCU.64 UR48, c[0x0][0x358] ;  /* 0x00006b00ff3077ac */ /* 0x000f220008000a00 */
[----:B---3--:R-:W-:-:S04]  /*0060*/  UISETP.NE.U32.AND UP0, UPT, UR4, URZ, UPT ;  /* 0x000000ff0400728c */ /* 0x008fc8000bf05070 */
[----:B------:R-:W-:Y:S01]  /*0070*/  UISETP.NE.AND.EX UP0, UPT, UR5, URZ, UPT, UP0 ;  /* 0x000000ff0500728c */ /* 0x000fe2000bf05300 */
[----:B--2---:R-:W-:-:S05]  /*0080*/  SHF.R.U32.HI R68, RZ, 0x5, R77 ;  /* 0x00000005ff447819 */ /* 0x004fca000001164d */
[----:B------:R-:W2:Y:S02]  /*0090*/  SHFL.IDX PT, R0, R68, RZ, 0x1f ;  /* 0x00001fff44007589 */ /* 0x000ea400000e0000 */
[----:B--2---:R-:W-:Y:S01]  /*00a0*/  R2UR UR8, R0 ;  /* 0x00000000000872ca */ /* 0x004fe200000e0000 */
[----:B-1--4-:R-:W-:-:S14]  /*00b0*/  BRA.U UP0, `(.L_x_0) ;  /* 0x00000001002c7547 */ /* 0x012fdc000b800000 */
[----:B------:R-:W1:Y:S02]  /*00c0*/  LDCU.64 UR6, c[0x0][0x888] ;  /* 0x00011100ff0677ac */ /* 0x000e640008000a00 */
[----:B-1----:R-:W-:-:S04]  /*00d0*/  UISETP.NE.U32.AND UP0, UPT, UR6, URZ, UPT ;  /* 0x000000ff0600728c */ /* 0x002fc8000bf05070 */
[----:B------:R-:W-:-:S09]  /*00e0*/  UISETP.NE.AND.EX UP0, UPT, UR7, URZ, UPT, UP0 ;  /* 0x000000ff0700728c */ /* 0x000fd2000bf05300 */
[----:B------:R-:W-:Y:S05]  /*00f0*/  BRA.U !UP0, `(.L_x_1) ;  /* 0x0000000108107547 */ /* 0x000fea000b800000 */
[----:B------:R-:W1:Y:S02]  /*0100*/  LDC.64 R2, c[0x0][0x888] ;  /* 0x00022200ff027b82 */ /* 0x000e640000000a00 */
[----:B-1----:R1:W5:Y:S01]  /*0110*/  LDG.E R35, desc[UR48][R2.64] ;  /* 0x0000003002237981 */ /* 0x002362000c1e1900 */
[----:B------:R-:W-:Y:S01]  /*0120*/  HFMA2 R64, -RZ, RZ, 0, 5.9604644775390625e-08 ;  /* 0x00000001ff407431 */ /* 0x000fe200000001ff */
[----:B------:R-:W-:Y:S05]  /*0130*/  BRA `(.L_x_0) ;  /* 0x00000000000c7947 */ /* 0x000fea0003800000 */
.L_x_1:
[----:B------:R-:W1:Y:S01]  /*0140*/  LDCU UR6, c[0x0][0x880] ;  /* 0x00011000ff0677ac */ /* 0x000e620008000800 */
[----:B------:R-:W-:Y:S01]  /*0150*/  HFMA2 R64, -RZ, RZ, 0, 5.9604644775390625e-08 ;  /* 0x00000001ff407431 */ /* 0x000fe200000001ff */
[----:B-1----:R-:W-:-:S07]  /*0160*/  MOV R35, UR6 ;  /* 0x0000000600237c02 */ /* 0x002fce0008000f00 */
.L_x_0:
[----:B------:R-:W2:Y:S02]  /*0170*/  LDCU.64 UR6, c[0x0][0x8b0] ;  /* 0x00011600ff0677ac */ /* 0x000ea40008000a00 */
[----:B--2---:R-:W-:-:S04]  /*0180*/  UISETP.NE.U32.AND UP0, UPT, UR6, URZ, UPT ;  /* 0x000000ff0600728c */ /* 0x004fc8000bf05070 */
[----:B------:R-:W-:-:S09]  /*0190*/  UISETP.NE.AND.EX UP0, UPT, UR7, URZ, UPT, UP0 ;  /* 0x000000ff0700728c */ /* 0x000fd2000bf05300 */
[----:B------:R-:W-:Y:S05]  /*01a0*/  BRA.U UP0, `(.L_x_2) ;  /* 0x0000000100247547 */ /* 0x000fea000b800000 */
[----:B------:R-:W2:Y:S02]  /*01b0*/  LDCU.64 UR6, c[0x0][0x8a8] ;  /* 0x00011500ff0677ac */ /* 0x000ea40008000a00 */
[----:B--2---:R-:W-:-:S04]  /*01c0*/  UISETP.NE.U32.AND UP0, UPT, UR6, URZ, UPT ;  /* 0x000000ff0600728c */ /* 0x004fc8000bf05070 */
[----:B------:R-:W-:-:S09]  /*01d0*/  UISETP.NE.AND.EX UP0, UPT, UR7, URZ, UPT, UP0 ;  /* 0x000000ff0700728c */ /* 0x000fd2000bf05300 */
[----:B------:R-:W-:Y:S05]  /*01e0*/  BRA.U !UP0, `(.L_x_3) ;  /* 0x00000001080c7547 */ /* 0x000fea000b800000 */
[----:B-1----:R-:W1:Y:S02]  /*01f0*/  LDC.64 R2, c[0x0][0x8a8] ;  /* 0x00022a00ff027b82 */ /* 0x002e640000000a00 */
[----:B-1----:R2:W5:Y:S01]  /*0200*/  LDG.E R33, desc[UR48][R2.64] ;  /* 0x0000003002217981 */ /* 0x002562000c1e1900 */
[----:B------:R-:W-:Y:S05]  /*0210*/  BRA `(.L_x_2) ;  /* 0x0000000000087947 */ /* 0x000fea0003800000 */
.L_x_3:
[----:B------:R-:W2:Y:S02]  /*0220*/  LDCU UR6, c[0x0][0x8a0] ;  /* 0x00011400ff0677ac */ /* 0x000ea40008000800 */
[----:B--2---:R-:W-:Y:S02]  /*0230*/  MOV R33, UR6 ;  /* 0x0000000600217c02 */ /* 0x004fe40008000f00 */
.L_x_2:
[----:B------:R-:W-:Y:S01]  /*0240*/  IMAD.U32 R0, RZ, RZ, UR8 ;  /* 0x00000008ff007e24 */ /* 0x000fe2000f8e00ff */
[----:B------:R-:W-:Y:S04]  /*0250*/  BSSY.RECONVERGENT B0, `(.L_x_4) ;  /* 0x000000c000007945 */ /* 0x000fe80003800200 */
[C---:B------:R-:W-:Y:S02]  /*0260*/  ISETP.NE.OR P1, PT, R0.reuse, 0x1, !P5 ;  /* 0x000000010000780c */ /* 0x040fe40006f25670 */
[----:B------:R-:W-:-:S11]  /*0270*/  ISETP.NE.OR P0, PT, R0, 0x3, !P5 ;  /* 0x000000030000780c */ /* 0x000fd60006f05670 */
[----:B------:R-:W-:Y:S05]  /*0280*/  @P1 BRA `(.L_x_5) ;  /* 0x0000000000201947 */ /* 0x000fea0003800000 */
[----:B------:R-:W3:Y:S02]  /*0290*/  LDCU.64 UR6, c[0x0][0x348] ;  /* 0x00006900ff0677ac */ /* 0x000ee40008000a00 */
[----:B---3--:R-:W-:Y:S02]  /*02a0*/  UIADD3 UR10, UP1, UPT, UR6, 0x80, URZ ;  /* 0x00000080060a7890 */ /* 0x008fe4000ff3e0ff */
[----:B------:R-:W-:Y:S02]  /*02b0*/  UIADD3 UR6, UP0, UPT, UR6, 0x180, URZ ;  /* 0x0000018006067890 */ /* 0x000fe4000ff1e0ff */
[----:B------:R-:W-:Y:S02]  /*02c0*/  UIADD3.X UR11, UPT, UPT, URZ, UR7, URZ, UP1, !UPT ;  /* 0x00000007ff0b7290 */ /* 0x000fe40008ffe4ff */
[----:B------:R-:W-:-:S07]  /*02d0*/  UIADD3.X UR7, UPT, UPT, URZ, UR7, URZ, UP0, !UPT ;  /* 0x00000007ff077290 */ /* 0x000fce00087fe4ff */
[----:B------:R3:W-:Y:S02]  /*02e0*/  UTMACCTL.PF [UR10] ;  /* 0x000000000a0079b9 */ /* 0x0007e40008040000 */
[----:B------:R3:W-:Y:S02]  /*02f0*/  UTMACCTL.PF [UR6] ;  /* 0x00000000060079b9 */ /* 0x0007e40008040000 */
[----:B---3--:R-:W-:Y:S01]  /*0300*/  NOP ;  /* 0x0000000000007918 */ /* 0x008fe20000000000 */
.L_x_5:
[----:B------:R-:W-:Y:S05]  /*0310*/  BSYNC.RECONVERGENT B0 ;  /* 0x0000000000007941 */ /* 0x000fea0003800200 */
.L_x_4:
[----:B------:R-:W-:Y:S04]  /*0320*/  BSSY.RECONVERGENT B0, `(.L_x_6) ;  /* 0x000000a000007945 */ /* 0x000fe80003800200 */
        /* <DEDUP_REMOVED lines=9> */
.L_x_7:
[----:B------:R-:W-:Y:S05]  /*03c0*/  BSYNC.RECONVERGENT B0 ;  /* 0x0000000000007941 */ /* 0x000fea0003800200 */
.L_x_6:
[----:B------:R-:W3:Y:S01]  /*03d0*/  LDCU.64 UR6, c[0x0][0x888] ;  /* 0x00011100ff0677ac */ /* 0x000ee20008000a00 */
[----:B------:R-:W-:Y:S02]  /*03e0*/  UISETP.EQ.U32.AND UP1, UPT, UR4, URZ, UPT ;  /* 0x000000ff0400728c */ /* 0x000fe4000bf22070 */
[----:B------:R-:W-:Y:S02]  /*03f0*/  UPLOP3.LUT UP2, UPT, UPT, UPT, UPT, 0x80, 0x8 ;  /* 0x000000000008789c */ /* 0x000fe40003f4f070 */
[----:B---3--:R-:W-:-:S04]  /*0400*/  UISETP.NE.U32.AND UP0, UPT, UR6, URZ, UPT ;  /* 0x000000ff0600728c */ /* 0x008fc8000bf05070 */
[----:B------:R-:W-:-:S04]  /*0410*/  UISETP.NE.AND.EX UP0, UPT, UR7, URZ, UPT, UP0 ;  /* 0x000000ff0700728c */ /* 0x000fc8000bf05300 */
[----:B------:R-:W-:-:S04]  /*0420*/  UISETP.EQ.OR.EX UP3, UPT, UR5, URZ, !UP0, UP1 ;  /* 0x000000ff0500728c */ /* 0x000fc8000c762710 */
[----:B------:R-:W-:-:S05]  /*0430*/  UP2UR UR50, UPR, URZ, 0x8 ;  /* 0x00000008ff327883 */ /* 0x000fca0008000000 */
[----:B------:R-:W-:Y:S07]  /*0440*/  BRA.U !UP3, `(.L_x_8) ;  /* 0x000000010b207547 */ /* 0x000fee000b800000 */
[----:B------:R-:W-:Y:S01]  /*0450*/  UISETP.NE.U32.AND UP2, UPT, UR4, URZ, UPT ;  /* 0x000000ff0400728c */ /* 0x000fe2000bf45070 */
[----:B-----5:R-:W-:Y:S01]  /*0460*/  FSETP.NEU.AND P0, PT, R35, RZ, PT ;  /* 0x000000ff2300720b */ /* 0x020fe20003f0d000 */
[----:B------:R-:W-:Y:S02]  /*0470*/  USEL UR4, URZ, 0xffffffff, UP0 ;  /* 0xffffffffff047887 */ /* 0x000fe40008000000 */
[----:B------:R-:W-:-:S10]  /*0480*/  UISETP.NE.AND.EX UP2, UPT, UR5, URZ, UPT, UP2 ;  /* 0x000000ff0500728c */ /* 0x000fd4000bf45320 */
[----:B------:R-:W-:Y:S01]  /*0490*/  VOTEU.ANY UP1, P0 ;  /* 0x0000000000ff7886 */ /* 0x000fe20000020100 */
[----:B------:R-:W-:-:S04]  /*04a0*/  @!UP2 USEL UR4, URZ, 0xffffffff, UP1 ;  /* 0xffffffffff04a887 */ /* 0x000fc80008800000 */
[----:B------:R-:W-:-:S04]  /*04b0*/  ULOP3.LUT UR4, UR4, 0x1, URZ, 0xc0, !UPT ;  /* 0x0000000104047892 */ /* 0x000fc8000f8ec0ff */
[----:B------:R-:W-:-:S11]  /*04c0*/  UISETP.NE.U32.AND UP2, UPT, UR4, 0x1, UPT ;  /* 0x000000010400788c */ /* 0x000fd6000bf45070 */
.L_x_8:
[----:B-12---:R-:W1:Y:S01]  /*04d0*/  SHFL.IDX PT, R2, R68, RZ, 0x1f ;  /* 0x00001fff44027589 */ /* 0x006e6200000e0000 */
[----:B------:R-:W-:-:S04]  /*04e0*/  UISETP.NE.AND UP1, UPT, UR8, 0x2, UPT ;  /* 0x000000020800788c */ /* 0x000fc8000bf25270 */
[----:B------:R-:W-:Y:S01]  /*04f0*/  USEL UR6, URZ, 0x1, UP1 ;  /* 0x00000001ff067887 */ /* 0x000fe20008800000 */
[----:B-1----:R-:W-:-:S13]  /*0500*/  ISETP.NE.AND P0, PT, R2, RZ, PT ;  /* 0x000000ff0200720c */ /* 0x002fda0003f05270 */
[----:B------:R-:W-:Y:S05]  /*0510*/  @P0 BRA `(.L_x_9) ;  /* 0x0000000000680947 */ /* 0x000fea0003800000 */
[----:B------:R-:W1:Y:S01]  /*0520*/  S2UR UR5, SR_CgaCtaId ;  /* 0x00000000000579c3 */ /* 0x000e620000008800 */
[----:B------:R-:W-:Y:S01]  /*0530*/  UMOV UR7, 0x400 ;  /* 0x0000040000077882 */ /* 0x000fe20000000000 */
[----:B------:R-:W-:Y:S01]  /*0540*/  UMOV UR4, 0x1 ;  /* 0x0000000100047882 */ /* 0x000fe20000000000 */
[----:B------:R-:W-:Y:S01]  /*0550*/  ELECT P0, URZ, PT ;  /* 0x0000000000ff782f */ /* 0x000fe20003800000 */
[----:B------:R-:W-:-:S04]  /*0560*/  UIADD3 UR10, UPT, UPT, -UR4, 0x100000, URZ ;  /* 0x00100000040a7890 */ /* 0x000fc8000fffe1ff */
[----:B------:R-:W-:Y:S02]  /*0570*/  USHF.L.U32 UR11, UR10, 0xb, URZ ;  /* 0x0000000b0a0b7899 */ /* 0x000fe400080006ff */
[----:B------:R-:W-:Y:S02]  /*0580*/  USHF.L.U32 UR10, UR10, 0x1, URZ ;  /* 0x000000010a0a7899 */ /* 0x000fe400080006ff */
[----:B-1----:R-:W-:Y:S01]  /*0590*/  ULEA UR5, UR5, UR7, 0x18 ;  /* 0x0000000705057291 */ /* 0x002fe2000f8ec0ff */
[----:B------:R-:W1:Y:S11]  /*05a0*/  FENCE.VIEW.ASYNC.S ;  /* 0x00000000000073c6 */ /* 0x000e760000000000 */
[----:B-1----:R1:W2:Y:S01]  /*05b0*/  SYNCS.EXCH.64 URZ, [UR5], UR10 ;  /* 0x0000000a05ff75b2 */ /* 0x0022a20008000100 */
[----:B------:R1:W3:Y:S01]  /*05c0*/  SYNCS.EXCH.64 URZ, [UR5+0x40], UR10 ;  /* 0x0000400a05ff75b2 */ /* 0x0002e20008000100 */
[----:B------:R1:W4:Y:S01]  /*05d0*/  SYNCS.EXCH.64 URZ, [UR5+0x8], UR10 ;  /* 0x0000080a05ff75b2 */ /* 0x0003220008000100 */
[----:B------:R1:W1:Y:S01]  /*05e0*/  SYNCS.EXCH.64 URZ, [UR5+0x48], UR10 ;  /* 0x0000480a05ff75b2 */ /* 0x0002620008000100 */
        /* <DEDUP_REMOVED lines=12> */
[----:B------:R-:W-:Y:S01]  /*06b0*/  NOP ;  /* 0x0000000000007918 */ /* 0x000fe20000000000 */
.L_x_9:
[----:B------:R-:W2:Y:S01]  /*06c0*/  SHFL.IDX PT, R2, R68, RZ, 0x1f ;  /* 0x00001fff44027589 */ /* 0x000ea200000e0000 */
[----:B------:R-:W-:Y:S01]  /*06d0*/  NOP ;  /* 0x0000000000007918 */ /* 0x000fe20000000000 */
[----:B--2---:R-:W-:-:S13]  /*06e0*/  ISETP.NE.AND P0, PT, R2, 0x1, PT ;  /* 0x000000010200780c */ /* 0x004fda0003f05270 */
[----:B------:R-:W-:Y:S05]  /*06f0*/  @P0 BRA `(.L_x_10) ;  /* 0x0000000000580947 */ /* 0x000fea0003800000 */
[----:B------:R-:W2:Y:S01]  /*0700*/  S2UR UR7, SR_CgaCtaId ;  /* 0x00000000000779c3 */ /* 0x000ea20000008800 */
[----:B------:R-:W-:Y:S01]  /*0710*/  UMOV UR9, 0x400 ;  /* 0x0000040000097882 */ /* 0x000fe20000000000 */
[----:B-1----:R-:W-:Y:S01]  /*0720*/  UMOV UR5, 0x20 ;  /* 0x0000002000057882 */ /* 0x002fe20000000000 */
[----:B------:R-:W-:Y:S01]  /*0730*/  UMOV UR4, 0x80 ;  /* 0x0000008000047882 */ /* 0x000fe20000000000 */
[----:B------:R-:W-:-:S04]  /*0740*/  UIADD3 UR10, UPT, UPT, -UR5, 0x100000, URZ ;  /* 0x00100000050a7890 */ /* 0x000fc8000fffe1ff */
[----:B------:R-:W-:Y:S02]  /*0750*/  USHF.L.U32 UR11, UR10, 0xb, URZ ;  /* 0x0000000b0a0b7899 */ /* 0x000fe400080006ff */
[----:B------:R-:W-:Y:S02]  /*0760*/  USHF.L.U32 UR10, UR10, 0x1, URZ ;  /* 0x000000010a0a7899 */ /* 0x000fe400080006ff */
[----:B------:R-:W-:-:S04]  /*0770*/  UIADD3 UR4, UPT, UPT, -UR4, 0x100000, URZ ;  /* 0x0010000004047890 */ /* 0x000fc8000fffe1ff */
[----:B------:R-:W-:Y:S02]  /*0780*/  USHF.L.U32 UR5, UR4, 0xb, URZ ;  /* 0x0000000b04057899 */ /* 0x000fe400080006ff */
[----:B------:R-:W-:Y:S01]  /*0790*/  USHF.L.U32 UR4, UR4, 0x1, URZ ;  /* 0x0000000104047899 */ /* 0x000fe200080006ff */
[----:B------:R-:W-:Y:S01]  /*07a0*/  ELECT P0, URZ, PT ;  /* 0x0000000000ff782f */ /* 0x000fe20003800000 */
[----:B--2---:R-:W-:Y:S01]  /*07b0*/  ULEA UR7, UR7, UR9, 0x18 ;  /* 0x0000000907077291 */ /* 0x004fe2000f8ec0ff */
[----:B------:R-:W1:Y:S11]  /*07c0*/  FENCE.VIEW.ASYNC.S ;  /* 0x00000000000073c6 */ /* 0x000e760000000000 */
[----:B-1----:R2:W1:Y:S01]  /*07d0*/  SYNCS.EXCH.64 URZ, [UR7+0x80], UR10 ;  /* 0x0000800a07ff75b2 */ /* 0x0024620008000100 */
[----:B------:R2:W1:Y:S01]  /*07e0*/  SYNCS.EXCH.64 URZ, [UR7+0xa0], UR4 ;  /* 0x0000a00407ff75b2 */ /* 0x0004620008000100 */
[----:B------:R2:W1:Y:S01]  /*07f0*/  SYNCS.EXCH.64 URZ, [UR7+0x88], UR10 ;  /* 0x0000880a07ff75b2 */ /* 0x0004620008000100 */
[----:B------:R2:W1:Y:S01]  /*0800*/  SYNCS.EXCH.64 URZ, [UR7+0xa8], UR4 ;  /* 0x0000a80407ff75b2 */ /* 0x0004620008000100 */
[----:B------:R2:W1:Y:S01]  /*0810*/  SYNCS.EXCH.64 URZ, [UR7+0x90], UR10 ;  /* 0x0000900a07ff75b2 */ /* 0x0004620008000100 */
[----:B------:R2:W1:Y:S01]  /*0820*/  SYNCS.EXCH.64 URZ, [UR7+0xb0], UR4 ;  /* 0x0000b00407ff75b2 */ /* 0x0004620008000100 */
[----:B------:R2:W1:Y:S01]  /*0830*/  SYNCS.EXCH.64 URZ, [UR7+0x98], UR10 ;  /* 0x0000980a07ff75b2 */ /* 0x0004620008000100 */
[----:B------:R2:W1:Y:S02]  /*0840*/  SYNCS.EXCH.64 URZ, [UR7+0xb8], UR4 ;  /* 0x0000b80407ff75b2 */ /* 0x0004640008000100 */
[----:B--2---:R-:W-:Y:S01]  /*0850*/  NOP ;  /* 0x0000000000007918 */ /* 0x004fe20000000000 */
.L_x_10:
[----:B------:R-:W2:Y:S01]  /*0860*/  SHFL.IDX PT, R2, R68, RZ, 0x1f ;  /* 0x00001fff44027589 */ /* 0x000ea200000e0000 */
[----:B------:R-:W-:Y:S01]  /*0870*/  NOP ;  /* 0x0000000000007918 */ /* 0x000fe20000000000 */
[----:B--2---:R-:W-:-:S13]  /*0880*/  ISETP.NE.AND P0, PT, R2, 0x3, PT ;  /* 0x000000030200780c */ /* 0x004fda0003f05270 */
[----:B------:R-:W-:Y:S05]  /*0890*/  @P0 BRA `(.L_x_11) ;  /* 0x0000000000300947 */ /* 0x000fea0003800000 */
[----:B-1----:R-:W1:Y:S01]  /*08a0*/  S2UR UR5, SR_CgaCtaId ;  /* 0x00000000000579c3 */ /* 0x002e620000008800 */
        /* <DEDUP_REMOVED lines=8> */
[----:B-1----:R2:W1:Y:S01]  /*0930*/  SYNCS.EXCH.64 URZ, [UR5+0xc0], UR10 ;  /* 0x0000c00a05ff75b2 */ /* 0x0024620008000100 */
[----:B------:R2:W1:Y:S02]  /*0940*/  SYNCS.EXCH.64 URZ, [UR5+0xc8], UR10 ;  /* 0x0000c80a05ff75b2 */ /* 0x0004640008000100 */
[----:B--2---:R-:W-:Y:S01]  /*0950*/  NOP ;  /* 0x0000000000007918 */ /* 0x004fe20000000000 */
.L_x_11:
[----:B------:R-:W2:Y:S01]  /*0960*/  SHFL.IDX PT, R2, R68, RZ, 0x1f ;  /* 0x00001fff44027589 */ /* 0x000ea200000e0000 */
[----:B------:R-:W-:Y:S01]  /*0970*/  NOP ;  /* 0x0000000000007918 */ /* 0x000fe20000000000 */
[----:B--2---:R-:W-:-:S13]  /*0980*/  ISETP.NE.AND P0, PT, R2, 0x4, PT ;  /* 0x000000040200780c */ /* 0x004fda0003f05270 */
[----:B------:R-:W-:Y:S05]  /*0990*/  @P0 BRA `(.L_x_12) ;  /* 0x00000000004c0947 */ /* 0x000fea0003800000 */
[----:B-1----:R-:W1:Y:S01]  /*09a0*/  S2UR UR5, SR_CgaCtaId ;  /* 0x00000000000579c3 */ /* 0x002e620000008800 */
[----:B------:R-:W-:Y:S01]  /*09b0*/  UMOV UR9, 0x100 ;  /* 0x0000010000097882 */ /* 0x000fe20000000000 */
[----:B------:R-:W-:Y:S01]  /*09c0*/  UMOV UR7, 0x400 ;  /* 0x0000040000077882 */ /* 0x000fe20000000000 */
[----:B------:R-:W-:Y:S01]  /*09d0*/  USEL UR9, UR9, 0xe0, UP2 ;  /* 0x000000e009097887 */ /* 0x000fe20009000000 */
[----:B------:R-:W-:Y:S01]  /*09e0*/  UMOV UR4, 0x1 ;  /* 0x0000000100047882 */ /* 0x000fe20000000000 */
[----:B------:R-:W-:Y:S01]  /*09f0*/  ELECT P0, URZ, PT ;  /* 0x0000000000ff782f */ /* 0x000fe20003800000 */
[----:B------:R-:W-:-:S04]  /*0a00*/  UIADD3 UR10, UPT, UPT, -UR4, 0x100000, URZ ;  /* 0x00100000040a7890 */ /* 0x000fc8000fffe1ff */
[----:B------:R-:W-:Y:S02]  /*0a10*/  USHF.L.U32 UR11, UR10, 0xb, URZ ;  /* 0x0000000b0a0b7899 */ /* 0x000fe400080006ff */
[----:B------:R-:W-:Y:S02]  /*0a20*/  USHF.L.U32 UR10, UR10, 0x1, URZ ;  /* 0x000000010a0a7899 */ /* 0x000fe400080006ff */
[----:B------:R-:W-:-:S04]  /*0a30*/  UIADD3 UR12, UPT, UPT, -UR9, 0x100000, URZ ;  /* 0x00100000090c7890 */ /* 0x000fc8000fffe1ff */
[----:B------:R-:W-:Y:S02]  /*0a40*/  USHF.L.U32 UR13, UR12, 0xb, URZ ;  /* 0x0000000b0c0d7899 */ /* 0x000fe400080006ff */
[----:B------:R-:W-:Y:S02]  /*0a50*/  USHF.L.U32 UR12, UR12, 0x1, URZ ;  /* 0x000000010c0c7899 */ /* 0x000fe400080006ff */
[----:B-1----:R-:W-:Y:S01]  /*0a60*/  ULEA UR5, UR5, UR7, 0x18 ;  /* 0x0000000705057291 */ /* 0x002fe2000f8ec0ff */
[----:B------:R-:W1:Y:S11]  /*0a70*/  FENCE.VIEW.ASYNC.S ;  /* 0x00000000000073c6 */ /* 0x000e760000000000 */
[----:B-1----:R2:W1:Y:S01]  /*0a80*/  SYNCS.EXCH.64 URZ, [UR5+0xd0], UR10 ;  /* 0x0000d00a05ff75b2 */ /* 0x0024620008000100 */
[----:B------:R2:W1:Y:S01]  /*0a90*/  SYNCS.EXCH.64 URZ, [UR5+0xe0], UR12 ;  /* 0x0000e00c05ff75b2 */ /* 0x0004620008000100 */
[----:B------:R2:W1:Y:S01]  /*0aa0*/  SYNCS.EXCH.64 URZ, [UR5+0xd8], UR10 ;  /* 0x0000d80a05ff75b2 */ /* 0x0004620008000100 */
[----:B------:R2:W1:Y:S02]  /*0ab0*/  SYNCS.EXCH.64 URZ, [UR5+0xe8], UR12 ;  /* 0x0000e80c05ff75b2 */ /* 0x0004640008000100 */
[----:B--2---:R-:W-:Y:S01]  /*0ac0*/  NOP ;  /* 0x0000000000007918 */ /* 0x004fe20000000000 */
.L_x_12:
        /* <DEDUP_REMOVED lines=26> */
.L_x_13:
        /* <DEDUP_REMOVED lines=18> */
.L_x_14:
[----:B-1----:R-:W1:Y:S01]  /*0d90*/  S2UR UR5, SR_CTAID.X ;  /* 0x00000000000579c3 */ /* 0x002e620000002500 */
[----:B------:R-:W-:-:S05]  /*0da0*/  CS2R.32 R63, SR_CgaSize ;  /* 0x00000000003f7805 */ /* 0x000fca0000008a00 */
[----:B------:R-:W-:-:S05]  /*0db0*/  IMAD R63, R63, -0xa0, RZ ;  /* 0xffffff603f3f7824 */ /* 0x000fca00078e02ff */
[----:B------:R-:W-:-:S14]  /*0dc0*/  R2UR UR9, R63 ;  /* 0x000000003f0972ca */ /* 0x000fdc00000e0000 */
[----:B------:R-:W2:Y:S01]  /*0dd0*/  LDCU UR9, c[0x0][UR9+0x2b0] ;  /* 0x00005600090977ac */ /* 0x000ea20008000800 */
[----:B------:R-:W-:Y:S01]  /*0de0*/  NOP ;  /* 0x0000000000007918 */ /* 0x000fe20000000000 */
[----:B------:R-:W-:-:S05]  /*0df0*/  CS2R.32 R63, SR_CgaSize ;  /* 0x00000000003f7805 */ /* 0x000fca0000008a00 */
[----:B------:R-:W-:-:S05]  /*0e00*/  IMAD R63, R63, -0xa0, RZ ;  /* 0xffffff603f3f7824 */ /* 0x000fca00078e02ff */
[----:B------:R-:W-:-:S14]  /*0e10*/  R2UR UR7, R63 ;  /* 0x000000003f0772ca */ /* 0x000fdc00000e0000 */
[----:B------:R-:W3:Y:S01]  /*0e20*/  LDCU UR7, c[0x0][UR7+0x2b4] ;  /* 0x00005680070777ac */ /* 0x000ee20008000800 */
[----:B------:R-:W4:Y:S08]  /*0e30*/  S2UR UR4, SR_CTAID.Y ;  /* 0x00000000000479c3 */ /* 0x000f300000002600 */
[----:B------:R-:W3:Y:S01]  /*0e40*/  LDC R10, c[0x0][0xb24] ;  /* 0x0002c900ff0a7b82 */ /* 0x000ee20000000800 */
[----:B-1----:R-:W-:-:S02]  /*0e50*/  I2FP.F32.U32 R63, UR5 ;  /* 0x00000005003f7c45 */ /* 0x002fc40008201000 */
[----:B------:R-:W-:-:S05]  /*0e60*/  CS2R.32 R3, SR_CgaSize ;  /* 0x0000000000037805 */ /* 0x000fca0000008a00 */
[----:B------:R-:W-:-:S06]  /*0e70*/  IMAD R3, R3, -0xa0, RZ ;  /* 0xffffff6003037824 */ /* 0x000fcc00078e02ff */
[----:B------:R-:W1:Y:S01]  /*0e80*/  LDC R3, c[0x0][R3+0x2a0] ;  /* 0x0000a80003037b82 */ /* 0x000e620000000800 */
[----:B------:R-:W-:Y:S01]  /*0e90*/  MOV R15, UR5 ;  /* 0x00000005000f7c02 */ /* 0x000fe20008000f00 */
[----:B--2---:R-:W-:Y:S01]  /*0ea0*/  FMUL R63, R63, UR9 ;  /* 0x000000093f3f7c20 */ /* 0x004fe20008400000 */
[----:B----4-:R-:W-:Y:S02]  /*0eb0*/  I2FP.F32.U32 R62, UR4 ;  /* 0x00000004003e7c45 */ /* 0x010fe40008201000 */
[----:B------:R-:W-:-:S05]  /*0ec0*/  CS2R.32 R2, SR_CgaSize ;  /* 0x0000000000027805 */ /* 0x000fca0000008a00 */
[----:B------:R-:W-:-:S06]  /*0ed0*/  IMAD R2, R2, -0xa0, RZ ;  /* 0xffffff6002027824 */ /* 0x000fcc00078e02ff */
[----:B------:R-:W2:Y:S01]  /*0ee0*/  LDC R2, c[0x0][R2+0x2a4] ;  /* 0x0000a90002027b82 */ /* 0x000ea20000000800 */
[----:B------:R-:W-:Y:S01]  /*0ef0*/  MOV R14, UR4 ;  /* 0x00000004000e7c02 */ /* 0x000fe20008000f00 */
[----:B------:R-:W4:Y:S01]  /*0f00*/  F2I.U32.TRUNC.NTZ R63, R63 ;  /* 0x0000003f003f7305 */ /* 0x000f22000020f000 */
[----:B---3--:R-:W-:-:S05]  /*0f10*/  FMUL R62, R62, UR7 ;  /* 0x000000073e3e7c20 */ /* 0x008fca0008400000 */
[----:B------:R-:W-:Y:S01]  /*0f20*/  BAR.SYNC.DEFER_BLOCKING 0x0 ;  /* 0x0000000000007b1d */ /* 0x000fe20000010000 */
[----:B------:R-:W-:-:S05]  /*0f30*/  ISETP.GE.AND P0, PT, R10, 0x1, PT ;  /* 0x000000010a00780c */ /* 0x000fca0003f06270 */
[----:B------:R-:W3:Y:S02]  /*0f40*/  F2I.U32.TRUNC.NTZ R62, R62 ;  /* 0x0000003e003e7305 */ /* 0x000ee4000020f000 */
[----:B------:R-:W2:Y:S01]  /*0f50*/  S2UR UR44, SR_CTAID.Z ;  /* 0x00000000002c79c3 */ /* 0x000ea20000002700 */
[----:B----4-:R-:W-:-:S05]  /*0f60*/  IADD3 R63, PT, PT, -R63, RZ, RZ ;  /* 0x000000ff3f3f7210 */ /* 0x010fca0007ffe1ff */
[----:B-1----:R-:W-:Y:S01]  /*0f70*/  IMAD R63, R3, R63, UR5 ;  /* 0x00000005033f7e24 */ /* 0x002fe2000f8e023f */
[----:B---3--:R-:W-:-:S05]  /*0f80*/  IADD3 R62, PT, PT, -R62, RZ, RZ ;  /* 0x000000ff3e3e7210 */ /* 0x008fca0007ffe1ff */
[----:B--2---:R-:W-:Y:S01]  /*0f90*/  IMAD R62, R2, R62, UR4 ;  /* 0x00000004023e7e24 */ /* 0x004fe2000f8e023e */
[----:B------:R-:W-:Y:S06]  /*0fa0*/  @!P0 BRA `(.L_x_15) ;  /* 0x0000000000b88947 */ /* 0x000fec0003800000 */
[----:B------:R-:W1:Y:S01]  /*0fb0*/  LDC.64 R4, c[0x0][0xb18] ;  /* 0x0002c600ff047b82 */ /* 0x000e620000000a00 */
[----:B------:R-:W-:-:S07]  /*0fc0*/  ISETP.NE.AND P0, PT, R10, 0x1, PT ;  /* 0x000000010a00780c */ /* 0x000fce0003f05270 */
[----:B------:R-:W2:Y:S08]  /*0fd0*/  LDC R9, c[0x0][0xb0c] ;  /* 0x0002c300ff097b82 */ /* 0x000eb00000000800 */
[----:B------:R-:W3:Y:S08]  /*0fe0*/  LDC R12, c[0x0][0x370] ;  /* 0x0000dc00ff0c7b82 */ /* 0x000ef00000000800 */
[----:B------:R-:W4:Y:S01]  /*0ff0*/  LDC R11, c[0x0][0x374] ;  /* 0x0000dd00ff0b7b82 */ /* 0x000f220000000800 */
[----:B-1----:R-:W-:-:S07]  /*1000*/  ISETP.NE.AND P1, PT, R4, 0x1, PT ;  /* 0x000000010400780c */ /* 0x002fce0003f25270 */
[----:B------:R-:W3:Y:S01]  /*1010*/  LDC.64 R6, c[0x0][0xb10] ;  /* 0x0002c400ff067b82 */ /* 0x000ee20000000a00 */
[----:B--2---:R-:W-:-:S07]  /*1020*/  ISETP.NE.AND P2, PT, R9, 0x1, PT ;  /* 0x000000010900780c */ /* 0x004fce0003f45270 */
[----:B------:R-:W1:Y:S08]  /*1030*/  LDC R8, c[0x0][0xb20] ;  /* 0x0002c800ff087b82 */ /* 0x000e700000000800 */
[----:B------:R-:W2:Y:S01]  /*1040*/  LDC.64 R2, c[0x0][0xb28] ;  /* 0x0002ca00ff027b82 */ /* 0x000ea20000000a00 */
[----:B----4-:R-:W-:-:S04]  /*1050*/  IMAD.HI.U32 R13, R11, R5, RZ ;  /* 0x000000050b0d7227 */ /* 0x010fc800078e00ff */
[----:B------:R-:W-:-:S04]  /*1060*/  IMAD.HI.U32 R5, R14, R5, RZ ;  /* 0x000000050e057227 */ /* 0x000fc800078e00ff */
[----:B---3--:R-:W-:-:S05]  /*1070*/  IMAD.HI.U32 R16, R12, R6, RZ ;  /* 0x000000060c107227 */ /* 0x008fca00078e00ff */
[-C--:B------:R-:W-:Y:S01]  /*1080*/  @P2 SHF.R.U32.HI R12, RZ, R7.reuse, R16 ;  /* 0x00000007ff0c2219 */ /* 0x080fe20000011610 */
[----:B------:R-:W-:Y:S01]  /*1090*/  IMAD.HI.U32 R16, R15, R6, RZ ;  /* 0x000000060f107227 */ /* 0x000fe200078e00ff */
[-C--:B-1----:R-:W-:Y:S02]  /*10a0*/  @P1 SHF.R.U32.HI R11, RZ, R8.reuse, R13 ;  /* 0x00000008ff0b1219 */ /* 0x082fe4000001160d */
[----:B------:R-:W-:Y:S02]  /*10b0*/  SHF.R.U32.HI R5, RZ, R8, R5 ;  /* 0x00000008ff057219 */ /* 0x000fe40000011605 */
[----:B------:R-:W-:Y:S02]  /*10c0*/  SHF.R.U32.HI R16, RZ, R7, R16 ;  /* 0x00000007ff107219 */ /* 0x000fe40000011610 */
[----:B------:R-:W-:Y:S01]  /*10d0*/  SEL R5, R14, R5, !P1 ;  /* 0x000000050e057207 */ /* 0x000fe20004800000 */
[----:B--2---:R-:W-:Y:S01]  /*10e0*/  IMAD.HI.U32 R13, R11, R2, RZ ;  /* 0x000000020b0d7227 */ /* 0x004fe200078e00ff */
[----:B------:R-:W-:-:S03]  /*10f0*/  SEL R16, R15, R16, !P2 ;  /* 0x000000100f107207 */ /* 0x000fc60005000000 */
[----:B------:R-:W-:Y:S01]  /*1100*/  IMAD.HI.U32 R6, R12, R2, RZ ;  /* 0x000000020c067227 */ /* 0x000fe200078e00ff */
[----:B------:R-:W-:-:S04]  /*1110*/  @P0 SHF.R.U32.HI R11, RZ, R3, R13 ;  /* 0x00000003ff0b0219 */ /* 0x000fc8000001160d */
[----:B------:R-:W-:Y:S01]  /*1120*/  @P0 SHF.R.U32.HI R12, RZ, R3, R6 ;  /* 0x00000003ff0c0219 */ /* 0x000fe20000011606 */
[----:B------:R-:W-:-:S04]  /*1130*/  IMAD R11, R11, R10, RZ ;  /* 0x0000000a0b0b7224 */ /* 0x000fc800078e02ff */
[----:B------:R-:W-:Y:S01]  /*1140*/  IMAD R6, R12, R10, RZ ;  /* 0x0000000a0c067224 */ /* 0x000fe200078e02ff */
[----:B------:R-:W-:-:S04]  /*1150*/  ISETP.GE.AND P1, PT, R5, R11, PT ;  /* 0x0000000b0500720c */ /* 0x000fc80003f26270 */
[----:B------:R-:W-:Y:S01]  /*1160*/  ISETP.GE.OR P1, PT, R16, R6, P1 ;  /* 0x000000061000720c */ /* 0x000fe20000f26670 */
[----:B------:R-:W-:-:S05]  /*1170*/  IMAD.HI.U32 R6, R5, R2, RZ ;  /* 0x0000000205067227 */ /* 0x000fca00078e00ff */
[----:B------:R-:W-:-:S04]  /*1180*/  SHF.R.U32.HI R6, RZ, R3, R6 ;  /* 0x00000003ff067219 */ /* 0x000fc80000011606 */
[----:B------:R-:W-:-:S03]  /*1190*/  SEL R6, R5, R6, !P0 ;  /* 0x0000000605067207 */ /* 0x000fc60004000000 */
[----:B------:R-:W-:Y:S01]  /*11a0*/  @!P1 IMAD.HI.U32 R7, R16, R2, RZ ;  /* 0x0000000210079227 */ /* 0x000fe200078e00ff */
[----:B------:R-:W-:-:S04]  /*11b0*/  IADD3 R2, PT, PT, -R6, RZ, RZ ;  /* 0x000000ff06027210 */ /* 0x000fc80007ffe1ff */
[----:B------:R-:W-:Y:S01]  /*11c0*/  @!P1 SHF.R.U32.HI R3, RZ, R3, R7 ;  /* 0x00000003ff039219 */ /* 0x000fe20000011607 */
[----:B------:R-:W-:Y:S01]  /*11d0*/  IMAD R2, R10, R2, R5 ;  /* 0x000000020a027224 */ /* 0x000fe200078e0205 */
[----:B------:R-:W-:Y:S02]  /*11e0*/  IADD3 R7, PT, PT, -R5, RZ, RZ ;  /* 0x000000ff05077210 */ /* 0x000fe40007ffe1ff */
[----:B------:R-:W-:-:S03]  /*11f0*/  @!P1 SEL R3, R16, R3, !P0 ;  /* 0x0000000310039207 */ /* 0x000fc60004000000 */
[----:B------:R-:W-:Y:S02]  /*1200*/  IMAD R7, R4, R7, R14 ;  /* 0x0000000704077224 */ /* 0x000fe400078e020e */
[--C-:B------:R-:W-:Y:S02]  /*1210*/  @!P1 IMAD.IADD R6, R6, 0x1, -R3.reuse ;  /* 0x0000000106069824 */ /* 0x100fe400078e0a03 */
[----:B------:R-:W-:Y:S01]  /*1220*/  @!P1 IMAD R3, R2, R12, R3 ;  /* 0x0000000c02039224 */ /* 0x000fe200078e0203 */
[----:B------:R-:W-:Y:S01]  /*1230*/  IADD3 R2, PT, PT, -R16, RZ, RZ ;  /* 0x000000ff10027210 */ /* 0x000fe20007ffe1ff */
[----:B------:R-:W-:Y:S02]  /*1240*/  @!P1 IMAD R5, R6, R10, R16 ;  /* 0x0000000a06059224 */ /* 0x000fe400078e0210 */
[----:B------:R-:W-:Y:S02]  /*1250*/  @!P1 IMAD.MOV.U32 R16, RZ, RZ, R3 ;  /* 0x000000ffff109224 */ /* 0x000fe400078e0003 */
[----:B------:R-:W-:-:S02]  /*1260*/  IMAD R2, R9, R2, R15 ;  /* 0x0000000209027224 */ /* 0x000fc400078e020f */
[----:B------:R-:W-:Y:S02]  /*1270*/  IMAD R14, R5, R4, R7 ;  /* 0x00000004050e7224 */ /* 0x000fe400078e0207 */
[----:B------:R-:W-:Y:S02]  /*1280*/  IMAD R15, R16, R9, R2 ;  /* 0x00000009100f7224 */ /* 0x000fe400078e0202 */
.L_x_15:
[----:B------:R-:W1:Y:S01]  /*1290*/  LDCU UR4, c[0x0][0xb30] ;  /* 0x00016600ff0477ac */ /* 0x000e620008000800 */
[----:B------:R-:W2:Y:S08]  /*12a0*/  S2UR UR37, SR_CgaCtaId ;  /* 0x00000000002579c3 */ /* 0x000eb00000008800 */
[----:B------:R-:W3:Y:S01]  /*12b0*/  LDC R26, c[0x0][0xb24] ;  /* 0x0002c900ff1a7b82 */ /* 0x000ee20000000800 */
[----:B-1----:R-:W-:-:S09]  /*12c0*/  UISETP.NE.AND UP1, UPT, UR4, 0x1, UPT ;  /* 0x000000010400788c */ /* 0x002fd2000bf25270 */
[----:B--2---:R-:W-:Y:S05]  /*12d0*/  BRA.U UP1, `(.L_x_16) ;  /* 0x0000000101407547 */ /* 0x004fea000b800000 */
[----:B------:R-:W1:Y:S08]  /*12e0*/  LDC.64 R4, c[0x0][0xb10] ;  /* 0x0002c400ff047b82 */ /* 0x000e700000000a00 */
[----:B------:R-:W2:Y:S08]  /*12f0*/  LDC.64 R2, c[0x0][0xb18] ;  /* 0x0002c600ff027b82 */ /* 0x000eb00000000a00 */
[----:B------:R-:W4:Y:S08]  /*1300*/  LDC R6, c[0x0][0xb20] ;  /* 0x0002c800ff067b82 */ /* 0x000f300000000800 */
[----:B------:R-:W3:Y:S01]  /*1310*/  LDC R7, c[0x0][0xb0c] ;  /* 0x0002c300ff077b82 */ /* 0x000ee20000000800 */
[----:B-1----:R-:W-:-:S05]  /*1320*/  IMAD.HI.U32 R4, R15, R4, RZ ;  /* 0x000000040f047227 */ /* 0x002fca00078e00ff */
[----:B------:R-:W-:Y:S01]  /*1330*/  SHF.R.U32.HI R4, RZ, R5, R4 ;  /* 0x00000005ff047219 */ /* 0x000fe20000011604 */
[----:B--2---:R-:W-:Y:S01]  /*1340*/  IMAD.HI.U32 R3, R14, R3, RZ ;  /* 0x000000030e037227 */ /* 0x004fe200078e00ff */
[----:B------:R-:W-:-:S04]  /*1350*/  ISETP.NE.AND P0, PT, R2, 0x1, PT ;  /* 0x000000010200780c */ /* 0x000fc80003f05270 */
[----:B----4-:R-:W-:-:S04]  /*1360*/  SHF.R.U32.HI R3, RZ, R6, R3 ;  /* 0x00000006ff037219 */ /* 0x010fc80000011603 */
[----:B------:R-:W-:Y:S02]  /*1370*/  SEL R3, R14, R3, !P0 ;  /* 0x000000030e037207 */ /* 0x000fe40004000000 */
[----:B---3--:R-:W-:-:S04]  /*1380*/  ISETP.NE.AND P1, PT, R7, 0x1, PT ;  /* 0x000000010700780c */ /* 0x008fc80003f25270 */
[----:B------:R-:W-:-:S05]  /*1390*/  SEL R4, R15, R4, !P1 ;  /* 0x000000040f047207 */ /* 0x000fca0004800000 */
[----:B------:R-:W-:Y:S02]  /*13a0*/  IMAD.IADD R5, R3, 0x1, -R4 ;  /* 0x0000000103057824 */ /* 0x000fe400078e0a04 */
[----:B------:R-:W-:Y:S02]  /*13b0*/  IMAD.IADD R3, R4, 0x1, -R3 ;  /* 0x0000000104037824 */ /* 0x000fe400078e0a03 */
[----:B------:R-:W-:Y:S02]  /*13c0*/  IMAD R15, R5, R7, R15 ;  /* 0x00000007050f7224 */ /* 0x000fe400078e020f */
[----:B------:R-:W-:-:S07]  /*13d0*/  IMAD R14, R3, R2, R14 ;  /* 0x00000002030e7224 */ /* 0x000fce00078e020e */
.L_x_16:
[----:B------:R-:W-:Y:S01]  /*13e0*/  BAR.SYNC.DEFER_BLOCKING 0x0 ;  /* 0x0000000000007b1d */ /* 0x000fe20000010000 */
[----:B------:R-:W-:Y:S01]  /*13f0*/  UISETP.NE.AND UP1, UPT, UR8, 0x2, UPT ;  /* 0x000000020800788c */ /* 0x000fe2000bf25270 */
[----:B------:R-:W-:Y:S02]  /*1400*/  ISETP.NE.OR P5, PT, R0, 0x2, !P5 ;  /* 0x000000020000780c */ /* 0x000fe40006fa5670 */
[----:B------:R-:W-:-:S06]  /*1410*/  LOP3.LUT R2, R77, 0x1f, RZ, 0xc0, !PT ;  /* 0x0000001f4d027812 */ /* 0x000fcc00078ec0ff */
[----:B------:R-:W-:Y:S05]  /*1420*/  BRA.U UP1, `(.L_x_17) ;  /* 0x0000001501747547 */ /* 0x000fea000b800000 */
[----:B------:R-:W1:Y:S01]  /*1430*/  LDCU UR13, c[0x0][0x38c] ;  /* 0x00007180ff0d77ac */ /* 0x000e620008000800 */
[----:B------:R-:W2:Y:S01]  /*1440*/  LDC R8, c[0x0][0x370] ;  /* 0x0000dc00ff087b82 */ /* 0x000ea20000000800 */
[----:B------:R-:W-:Y:S01]  /*1450*/  PLOP3.LUT P1, PT, PT, PT, UP2, 0x80, 0x8 ;  /* 0x000000000008781c */ /* 0x000fe20003f2f028 */
[----:B------:R-:W-:Y:S01]  /*1460*/  IMAD.MOV.U32 R17, RZ, RZ, 0x1 ;  /* 0x00000001ff117424 */ /* 0x000fe200078e00ff */
[----:B------:R-:W-:Y:S01]  /*1470*/  ISETP.EQ.OR P4, PT, R2, RZ, P5 ;  /* 0x000000ff0200720c */ /* 0x000fe20002f82670 */
[----:B------:R-:W-:Y:S01]  /*1480*/  IMAD.MOV.U32 R16, RZ, RZ, RZ ;  /* 0x000000ffff107224 */ /* 0x000fe200078e00ff */
[----:B------:R-:W-:Y:S02]  /*1490*/  PLOP3.LUT P1, PT, P1, PT, PT, 0x8, 0x80 ;  /* 0x000000000080781c */ /* 0x000fe40000f2e170 */
[----:B------:R-:W-:Y:S01]  /*14a0*/  CS2R R12, SRZ ;  /* 0x00000000000c7805 */ /* 0x000fe2000001ff00 */
[----:B------:R-:W-:Y:S01]  /*14b0*/  IMAD.MOV.U32 R11, RZ, RZ, 0x1 ;  /* 0x00000001ff0b7424 */ /* 0x000fe200078e00ff */
[----:B------:R-:W4:Y:S01]  /*14c0*/  LDC R0, c[0x0][0x374] ;  /* 0x0000dd00ff007b82 */ /* 0x000f220000000800 */
[----:B------:R-:W2:Y:S01]  /*14d0*/  LDCU.64 UR22, c[0x0][0x348] ;  /* 0x00006900ff1677ac */ /* 0x000ea20008000a00 */
[----:B------:R-:W-:Y:S01]  /*14e0*/  UMOV UR6, URZ ;  /* 0x000000ff00067c82 */ /* 0x000fe20008000000 */
[----:B-1----:R-:W-:-:S04]  /*14f0*/  UIADD3 UR5, UPT, UPT, UR13, 0x1f, URZ ;  /* 0x0000001f0d057890 */ /* 0x002fc8000fffe0ff */
[----:B------:R-:W-:-:S04]  /*1500*/  USHF.R.S32.HI UR4, URZ, 0x1f, UR5 ;  /* 0x0000001fff047899 */ /* 0x000fc80008011405 */
[----:B------:R-:W-:-:S04]  /*1510*/  ULEA.HI UR4, UR4, UR5, URZ, 0x5 ;  /* 0x0000000504047291 */ /* 0x000fc8000f8f28ff */
[----:B------:R-:W-:Y:S02]  /*1520*/  USHF.R.S32.HI UR15, URZ, 0x5, UR4 ;  /* 0x00000005ff0f7899 */ /* 0x000fe40008011404 */
[----:B------:R-:W-:Y:S02]  /*1530*/  UIADD3 UR4, UPT, UPT, UR13, -0x1, URZ ;  /* 0xffffffff0d047890 */ /* 0x000fe4000fffe0ff */
[----:B------:R-:W-:Y:S02]  /*1540*/  UISETP.LT.U32.AND UP0, UPT, UR15, 0x8, UPT ;  /* 0x000000080f00788c */ /* 0x000fe4000bf01070 */
[----:B------:R-:W-:Y:S02]  /*1550*/  UISETP.GE.U32.AND UP1, UPT, UR4, -0x3f, UPT ;  /* 0xffffffc10400788c */ /* 0x000fe4000bf26070 */
[----:B------:R-:W-:Y:S02]  /*1560*/  USEL UR14, UR15, 0x8, UP0 ;  /* 0x000000080f0e7887 */ /* 0x000fe40008000000 */
[----:B------:R-:W-:-:S02]  /*1570*/  UIADD3 UR13, UPT, UPT, UR13, 0x3e, URZ ;  /* 0x0000003e0d0d7890 */ /* 0x000fc4000fffe0ff */
[----:B------:R-:W-:Y:S02]  /*1580*/  UIADD3 UR5, UPT, UPT, UR14, -0x1, URZ ;  /* 0xffffffff0e057890 */ /* 0x000fe4000fffe0ff */
[----:B------:R-:W-:-:S03]  /*1590*/  UIADD3 UR7, UPT, UPT, UR15, -UR14, URZ ;  /* 0x8000000e0f077290 */ /* 0x000fc6000fffe0ff */
[----:B------:R-:W-:-:S04]  /*15a0*/  @UP1 UIADD3 UR5, UPT, UPT, UR14, URZ, URZ ;  /* 0x000000ff0e051290 */ /* 0x000fc8000fffe0ff */
[----:B--2---:R-:W-:-:S12]  /*15b0*/  UIADD3 UR5, UPT, UPT, UR5, 0x1, URZ ;  /* 0x0000000105057890 */ /* 0x004fd8000fffe0ff */
.L_x_35:
[----:B------:R-:W-:Y:S01]  /*15c0*/  UISETP.NE.AND UP0, UPT, UR37, URZ, UPT ;  /* 0x000000ff2500728c */ /* 0x000fe2000bf05270 */
[----:B------:R-:W1:Y:S08]  /*15d0*/  S2UR UR37, SR_CgaCtaId ;  /* 0x00000000002579c3 */ /* 0x000e700000008800 */
[----:B------:R-:W-:Y:S05]  /*15e0*/  BRA.U UP0, `(.L_x_18) ;  /* 0x0000000100347547 */ /* 0x000fea000b800000 */
[----:B------:R-:W2:Y:S01]  /*15f0*/  S2R R2, SR_CgaCtaId ;  /* 0x0000000000027919 */ /* 0x000ea20000008800 */
[----:B------:R-:W-:-:S04]  /*1600*/  MOV R3, 0x400 ;  /* 0x0000040000037802 */ /* 0x000fc80000000f00 */
[----:B--2---:R-:W-:Y:S02]  /*1610*/  LEA R2, R2, R3, 0x18 ;  /* 0x0000000302027211 */ /* 0x004fe400078ec0ff */
[----:B------:R-:W-:-:S03]  /*1620*/  SHF.L.U32 R3, R11, 0x1f, RZ ;  /* 0x0000001f0b037819 */ /* 0x000fc600000006ff */
[----:B------:R-:W-:-:S04]  /*1630*/  IMAD R2, R12, 0x8, R2 ;  /* 0x000000080c027824 */ /* 0x000fc800078e0202 */
[----:B------:R-:W2:Y:S02]  /*1640*/  SYNCS.PHASECHK.TRANS64.TRYWAIT P0, [R2+URZ+0x140], R3 ;  /* 0x00014003020075a7 */ /* 0x000ea400080011ff */
[----:B--2---:R-:W-:Y:S05]  /*1650*/  @!P0 BRA `(.L_x_19) ;  /* 0x0000006400cc8947 */ /* 0x004fea0003800000 */
.L_x_135:
[----:B------:R-:W-:Y:S01]  /*1660*/  VIADD R12, R12, 0x1 ;  /* 0x000000010c0c7836 */ /* 0x000fe20000000000 */
[----:B------:R2:W-:Y:S04]  /*1670*/  SYNCS.ARRIVE.TRANS64.A1T0 RZ, [R2+URZ+0x130], RZ ;  /* 0x000130ff02ff79a7 */ /* 0x0005e800081000ff */
[----:B------:R-:W-:-:S04]  /*1680*/  ISETP.NE.AND P0, PT, R12, 0x2, PT ;  /* 0x000000020c00780c */ /* 0x000fc80003f05270 */
[----:B------:R-:W-:Y:S02]  /*1690*/  SEL R12, R12, RZ, P0 ;  /* 0x000000ff0c0c7207 */ /* 0x000fe40000000000 */
[----:B--2---:R-:W-:-:S04]  /*16a0*/  SEL R2, RZ, 0x1, P0 ;  /* 0x00000001ff027807 */ /* 0x004fc80000000000 */
[----:B------:R-:W-:-:S07]  /*16b0*/  LOP3.LUT R11, R11, R2, RZ, 0x3c, !PT ;  /* 0x000000020b0b7212 */ /* 0x000fce00078e3cff */
.L_x_18:
[----:B------:R-:W-:Y:S01]  /*16c0*/  UMOV UR4, 0x400 ;  /* 0x0000040000047882 */ /* 0x000fe20000000000 */
[----:B------:R-:W-:Y:S01]  /*16d0*/  SHF.L.U32 R2, R17, 0x1f, RZ ;  /* 0x0000001f11027819 */ /* 0x000fe200000006ff */
[----:B-1----:R-:W-:Y:S01]  /*16e0*/  ULEA UR4, UR37, UR4, 0x18 ;  /* 0x0000000425047291 */ /* 0x002fe2000f8ec0ff */
[----:B------:R-:W-:Y:S01]  /*16f0*/  R2UR UR42, R15 ;  /* 0x000000000f2a72ca */ /* 0x000fe200000e0000 */
[----:B------:R-:W-:Y:S01]  /*1700*/  UISETP.GE.U32.AND UP0, UPT, UR13, 0x3f, UPT ;  /* 0x0000003f0d00788c */ /* 0x000fe2000bf06070 */
[----:B------:R-:W-:Y:S01]  /*1710*/  R2UR UR11, R14 ;  /* 0x000000000e0b72ca */ /* 0x000fe200000e0000 */
[----:B------:R-:W-:Y:S01]  /*1720*/  ULEA UR8, UR6, UR4, 0x3 ;  /* 0x0000000406087291 */ /* 0x000fe2000f8e18ff */
[----:B------:R-:W-:-:S08]  /*1730*/  UMOV UR21, URZ ;  /* 0x000000ff00157c82 */ /* 0x000fd00008000000 */
[----:B------:R1:W2:Y:S01]  /*1740*/  SYNCS.PHASECHK.TRANS64.TRYWAIT P0, [UR8+0x40], R2 ;  /* 0x00004002ff0075a7 */ /* 0x0002a20008001108 */
[----:B------:R-:W-:Y:S02]  /*1750*/  USHF.L.U32 UR42, UR42, 0x7, URZ ;  /* 0x000000072a2a7899 */ /* 0x000fe400080006ff */
[----:B------:R-:W-:Y:S01]  /*1760*/  USHF.L.U32 UR11, UR11, 0x6, URZ ;  /* 0x000000060b0b7899 */ /* 0x000fe200080006ff */
[----:B------:R-:W-:Y:S11]  /*1770*/  BRA.U !UP0, `(.L_x_20) ;  /* 0x0000000108f07547 */ /* 0x000ff6000b800000 */
[----:B------:R-:W-:Y:S02]  /*1780*/  UIADD3 UR34, UPT, UPT, UR42, 0x20, URZ ;  /* 0x000000202a227890 */ /* 0x000fe4000fffe0ff */
[----:B------:R-:W-:Y:S02]  /*1790*/  UIADD3 UR26, UPT, UPT, UR42, 0x40, URZ ;  /* 0x000000402a1a7890 */ /* 0x000fe4000fffe0ff */
[----:B------:R-:W-:Y:S01]  /*17a0*/  UIADD3 UR18, UPT, UPT, UR42, 0x60, URZ ;  /* 0x000000602a127890 */ /* 0x000fe2000fffe0ff */
[----:B------:R-:W-:Y:S01]  /*17b0*/  UMOV UR29, URZ ;  /* 0x000000ff001d7c82 */ /* 0x000fe20008000000 */
[----:B------:R-:W-:-:S10]  /*17c0*/  UMOV UR45, UR6 ;  /* 0x00000006002d7c82 */ /* 0x000fd40008000000 */
.L_x_25:
[----:B-1----:R-:W-:Y:S01]  /*17d0*/  ULEA UR41, UR45, UR4, 0x3 ;  /* 0x000000042d297291 */ /* 0x002fe2000f8e18ff */
[----:B--2---:R-:W-:Y:S01]  /*17e0*/  @!P5 MOV R3, 0x6000 ;  /* 0x000060000003d802 */ /* 0x004fe20000000f00 */
[----:B--2---:R-:W-:Y:S10]  /*17f0*/  @P0 BRA `(.L_x_21) ;  /* 0x00000000000c0947 */ /* 0x004ff40003800000 */
[----:B------:R-:W-:-:S04]  /*1800*/  SHF.L.U32 R4, R17, 0x1f, RZ ;  /* 0x0000001f11047819 */ /* 0x000fc800000006ff */
[----:B------:R-:W2:Y:S02]  /*1810*/  SYNCS.PHASECHK.TRANS64.TRYWAIT P0, [UR41+0x40], R4 ;  /* 0x00004004ff0075a7 */ /* 0x000ea40008001129 */
[----:B--2---:R-:W-:Y:S05]  /*1820*/  @!P0 BRA `(.L_x_22) ;  /* 0x00000064006c8947 */ /* 0x004fea0003800000 */
.L_x_21:
[----:B------:R2:W-:Y:S01]  /*1830*/  @!P5 SYNCS.ARRIVE.TRANS64 RZ, [UR41], R3 ;  /* 0x00000003ffffd9a7 */ /* 0x0005e20008000029 */
[----:B------:R-:W-:Y:S04]  /*1840*/  BSSY.RECONVERGENT B0, `(.L_x_23) ;  /* 0x0000003000007945 */ /* 0x000fe80003800200 */
[----:B------:R-:W-:Y:S05]  /*1850*/  @P4 BRA `(.L_x_24) ;  /* 0x0000000000044947 */ /* 0x000fea0003800000 */
[----:B------:R-:W-:Y:S05]  /*1860*/  BPT.TRAP 0x1 ;  /* 0x000000040000795c */ /* 0x000fea0000300000 */
.L_x_24:
[----:B------:R-:W-:Y:S05]  /*1870*/  BSYNC.RECONVERGENT B0 ;  /* 0x0000000000007941 */ /* 0x000fea0003800200 */
.L_x_23:
[----:B------:R-:W-:Y:S02]  /*1880*/  UIADD3 UR6, UPT, UPT, UR45, 0x1, URZ ;  /* 0x000000012d067890 */ /* 0x000fe4000fffe0ff */
[----:B------:R-:W-:Y:S02]  /*1890*/  ULEA UR16, UR45, UR4, 0xe ;  /* 0x000000042d107291 */ /* 0x000fe4000f8e70ff */
[----:B------:R-:W-:Y:S02]  /*18a0*/  UISETP.NE.AND UP0, UPT, UR6, 0x8, UPT ;  /* 0x000000080600788c */ /* 0x000fe4000bf05270 */
[----:B------:R-:W-:Y:S02]  /*18b0*/  UIADD3 UR46, UP1, UPT, UR22, 0x80, URZ ;  /* 0x00000080162e7890 */ /* 0x000fe4000ff3e0ff */
[----:B------:R-:W-:Y:S02]  /*18c0*/  USEL UR9, URZ, 0x1, UP0 ;  /* 0x00000001ff097887 */ /* 0x000fe40008000000 */
[----:B------:R-:W-:-:S02]  /*18d0*/  USEL UR6, UR6, URZ, UP0 ;  /* 0x000000ff06067287 */ /* 0x000fc40008000000 */
[----:B------:R-:W-:Y:S02]  /*18e0*/  UIADD3 UR38, UP0, UPT, UR22, 0x180, URZ ;  /* 0x0000018016267890 */ /* 0x000fe4000ff1e0ff */
[----:B------:R-:W-:Y:S01]  /*18f0*/  ULEA UR8, UR6, UR4, 0x3 ;  /* 0x0000000406087291 */ /* 0x000fe2000f8e18ff */
[----:B------:R-:W-:Y:S01]  /*1900*/  LOP3.LUT R17, R17, UR9, RZ, 0x3c, !PT ;  /* 0x0000000911117c12 */ /* 0x000fe2000f8e3cff */
[----:B------:R-:W-:Y:S02]  /*1910*/  USHF.L.U32 UR43, UR29, 0x5, URZ ;  /* 0x000000051d2b7899 */ /* 0x000fe400080006ff */
[----:B------:R-:W-:Y:S01]  /*1920*/  UIADD3.X UR47, UPT, UPT, URZ, UR23, URZ, UP1, !UPT ;  /* 0x00000017ff2f7290 */ /* 0x000fe20008ffe4ff */
[----:B-1----:R-:W-:Y:S01]  /*1930*/  SHF.L.U32 R2, R17, 0x1f, RZ ;  /* 0x0000001f11027819 */ /* 0x002fe200000006ff */
[----:B------:R-:W-:Y:S02]  /*1940*/  UIADD3 UR40, UPT, UPT, UR16, 0x8400, URZ ;  /* 0x0000840010287890 */ /* 0x000fe4000fffe0ff */
[----:B------:R-:W-:Y:S01]  /*1950*/  UIADD3 UR32, UPT, UPT, UR16, 0x9400, URZ ;  /* 0x0000940010207890 */ /* 0x000fe2000fffe0ff */
[----:B------:R1:W1:Y:S01]  /*1960*/  SYNCS.PHASECHK.TRANS64.TRYWAIT P0, [UR8+0x40], R2 ;  /* 0x00004002ff0075a7 */ /* 0x0002620008001108 */
[----:B------:R-:W-:-:S02]  /*1970*/  ULEA UR8, UR45, UR4, 0xd ;  /* 0x000000042d087291 */ /* 0x000fc4000f8e68ff */
[----:B------:R-:W-:Y:S02]  /*1980*/  UIADD3 UR24, UPT, UPT, UR16, 0xa400, URZ ;  /* 0x0000a40010187890 */ /* 0x000fe4000fffe0ff */
[----:B------:R-:W-:Y:S02]  /*1990*/  UIADD3 UR16, UPT, UPT, UR16, 0xb400, URZ ;  /* 0x0000b40010107890 */ /* 0x000fe4000fffe0ff */
[----:B------:R-:W-:Y:S02]  /*19a0*/  UIADD3.X UR39, UPT, UPT, URZ, UR23, URZ, UP0, !UPT ;  /* 0x00000017ff277290 */ /* 0x000fe400087fe4ff */
[----:B------:R-:W-:Y:S01]  /*19b0*/  UIADD3 UR8, UPT, UPT, UR8, 0x28400, URZ ;  /* 0x0002840008087890 */ /* 0x000fe2000fffe0ff */
[----:B------:R-:W-:Y:S01]  /*19c0*/  UMOV UR30, 0x0 ;  /* 0x00000000001e7882 */ /* 0x000fe20000000000 */
[----:B------:R-:W-:Y:S01]  /*19d0*/  UMOV UR31, 0x10000000 ;  /* 0x10000000001f7882 */ /* 0x000fe20000000000 */
[----:B------:R-:W-:Y:S01]  /*19e0*/  UMOV UR33, UR41 ;  /* 0x0000002900217c82 */ /* 0x000fe20008000000 */
[----:B------:R-:W-:Y:S01]  /*19f0*/  UMOV UR36, UR44 ;  /* 0x0000002c00247c82 */ /* 0x000fe20008000000 */
[----:B------:R-:W-:Y:S01]  /*1a00*/  UMOV UR35, UR43 ;  /* 0x0000002b00237c82 */ /* 0x000fe20008000000 */
[----:B------:R-:W-:Y:S01]  /*1a10*/  UMOV UR25, UR41 ;  /* 0x0000002900197c82 */ /* 0x000fe20008000000 */
[----:B------:R-:W-:Y:S01]  /*1a20*/  UMOV UR28, UR44 ;  /* 0x0000002c001c7c82 */ /* 0x000fe20008000000 */
[----:B------:R-:W-:Y:S01]  /*1a30*/  UMOV UR27, UR43 ;  /* 0x0000002b001b7c82 */ /* 0x000fe20008000000 */
[----:B------:R1:W-:Y:S01]  /*1a40*/  UTMALDG.3D [UR40], [UR46], desc[UR30] ;  /* 0x00001e282e0075b4 */ /* 0x0003e20008011000 */
[----:B------:R-:W-:Y:S01]  /*1a50*/  UMOV UR17, UR41 ;  /* 0x0000002900117c82 */ /* 0x000fe20008000000 */
[----:B------:R-:W-:Y:S01]  /*1a60*/  UMOV UR20, UR44 ;  /* 0x0000002c00147c82 */ /* 0x000fe20008000000 */
[----:B------:R-:W-:Y:S01]  /*1a70*/  UMOV UR19, UR43 ;  /* 0x0000002b00137c82 */ /* 0x000fe20008000000 */
[----:B------:R-:W-:Y:S01]  /*1a80*/  UMOV UR12, UR44 ;  /* 0x0000002c000c7c82 */ /* 0x000fe20008000000 */
[----:B------:R-:W-:Y:S01]  /*1a90*/  UMOV UR9, UR41 ;  /* 0x0000002900097c82 */ /* 0x000fe20008000000 */
[----:B------:R-:W-:Y:S01]  /*1aa0*/  UMOV UR10, UR43 ;  /* 0x0000002b000a7c82 */ /* 0x000fe20008000000 */
[----:B------:R-:W-:Y:S01]  /*1ab0*/  UIADD3 UR29, UPT, UPT, UR29, 0x1, URZ ;  /* 0x000000011d1d7890 */ /* 0x000fe2000fffe0ff */
[----:B------:R1:W-:Y:S01]  /*1ac0*/  UTMALDG.3D [UR32], [UR46], desc[UR30] ;  /* 0x00001e202e0075b4 */ /* 0x0003e20008011000 */
[----:B------:R-:W-:Y:S01]  /*1ad0*/  UMOV UR21, UR5 ;  /* 0x0000000500157c82 */ /* 0x000fe20008000000 */
[----:B------:R-:W-:Y:S01]  /*1ae0*/  UMOV UR45, UR6 ;  /* 0x00000006002d7c82 */ /* 0x000fe20008000000 */
[----:B------:R-:W-:Y:S01]  /*1af0*/  UISETP.NE.AND UP0, UPT, UR29, UR5, UPT ;  /* 0x000000051d00728c */ /* 0x000fe2000bf05270 */
[----:B------:R1:W-:Y:S01]  /*1b00*/  UTMALDG.3D [UR24], [UR46], desc[UR30] ;  /* 0x00001e182e0075b4 */ /* 0x0003e20008011000 */
[----:B------:R1:W-:Y:S01]  /*1b10*/  UTMALDG.3D [UR16], [UR46], desc[UR30] ;  /* 0x00001e102e0075b4 */ /* 0x0003e20008011000 */
[----:B------:R1:W-:Y:S06]  /*1b20*/  UTMALDG.3D [UR8], [UR38], desc[UR30] ;  /* 0x00001e08260075b4 */ /* 0x0003ec0008011000 */
[----:B------:R-:W-:Y:S05]  /*1b30*/  BRA.U UP0, `(.L_x_25) ;  /* 0xfffffffd00247547 */ /* 0x000fea000b83ffff */
.L_x_20:
[----:B-1----:R-:W-:Y:S01]  /*1b40*/  ULEA UR8, UR6, UR4, 0x3 ;  /* 0x0000000406087291 */ /* 0x002fe2000f8e18ff */
[----:B------:R-:W-:Y:S01]  /*1b50*/  SHF.L.U32 R2, R17, 0x1f, RZ ;  /* 0x0000001f11027819 */ /* 0x000fe200000006ff */
[----:B------:R-:W-:Y:S01]  /*1b60*/  @!P1 SYNCS.ARRIVE.TRANS64.A1T0 RZ, [UR4+0xc8], RZ ;  /* 0x0000c8ffffff99a7 */ /* 0x000fe20008100004 */
[----:B------:R-:W-:-:S06]  /*1b70*/  UISETP.GT.AND UP0, UPT, UR15, UR14, UPT ;  /* 0x0000000e0f00728c */ /* 0x000fcc000bf04270 */
[----:B--2---:R1:W2:Y:S03]  /*1b80*/  SYNCS.PHASECHK.TRANS64.TRYWAIT P0, [UR8+0x40], R2 ;  /* 0x00004002ff0075a7 */ /* 0x0042a60008001108 */
[----:B------:R-:W-:Y:S05]  /*1b90*/  BRA.U !UP0, `(.L_x_26) ;  /* 0x0000000108ec7547 */ /* 0x000fea000b800000 */
[----:B------:R-:W-:Y:S02]  /*1ba0*/  UIADD3 UR29, UPT, UPT, UR7, UR21, URZ ;  /* 0x00000015071d7290 */ /* 0x000fe4000fffe0ff */
[----:B------:R-:W-:Y:S02]  /*1bb0*/  UIADD3 UR34, UPT, UPT, UR42, 0x20, URZ ;  /* 0x000000202a227890 */ /* 0x000fe4000fffe0ff */
[----:B------:R-:W-:Y:S02]  /*1bc0*/  UIADD3 UR26, UPT, UPT, UR42, 0x40, URZ ;  /* 0x000000402a1a7890 */ /* 0x000fe4000fffe0ff */
[----:B------:R-:W-:Y:S01]  /*1bd0*/  UIADD3 UR18, UPT, UPT, UR42, 0x60, URZ ;  /* 0x000000602a127890 */ /* 0x000fe2000fffe0ff */
[----:B------:R-:W-:-:S11]  /*1be0*/  UMOV UR45, UR6 ;  /* 0x00000006002d7c82 */ /* 0x000fd60008000000 */
.L_x_31:
[----:B-1----:R-:W-:Y:S01]  /*1bf0*/  ULEA UR41, UR45, UR4, 0x3 ;  /* 0x000000042d297291 */ /* 0x002fe2000f8e18ff */
[----:B--2---:R-:W-:Y:S01]  /*1c00*/  @!P5 MOV R3, 0x6000 ;  /* 0x000060000003d802 */ /* 0x004fe20000000f00 */
[----:B--2---:R-:W-:Y:S10]  /*1c10*/  @P0 BRA `(.L_x_27) ;  /* 0x00000000000c0947 */ /* 0x004ff40003800000 */
[----:B------:R-:W-:-:S04]  /*1c20*/  SHF.L.U32 R4, R17, 0x1f, RZ ;  /* 0x0000001f11047819 */ /* 0x000fc800000006ff */
[----:B------:R-:W2:Y:S02]  /*1c30*/  SYNCS.PHASECHK.TRANS64.TRYWAIT P0, [UR41+0x40], R4 ;  /* 0x00004004ff0075a7 */ /* 0x000ea40008001129 */
[----:B--2---:R-:W-:Y:S05]  /*1c40*/  @!P0 BRA `(.L_x_28) ;  /* 0x00000060007c8947 */ /* 0x004fea0003800000 */
.L_x_27:
[----:B------:R2:W-:Y:S01]  /*1c50*/  @!P5 SYNCS.ARRIVE.TRANS64 RZ, [UR41], R3 ;  /* 0x00000003ffffd9a7 */ /* 0x0005e20008000029 */
[----:B------:R-:W-:Y:S04]  /*1c60*/  BSSY.RECONVERGENT B0, `(.L_x_29) ;  /* 0x0000003000007945 */ /* 0x000fe80003800200 */
[----:B------:R-:W-:Y:S05]  /*1c70*/  @P4 BRA `(.L_x_30) ;  /* 0x0000000000044947 */ /* 0x000fea0003800000 */
[----:B------:R-:W-:Y:S05]  /*1c80*/  BPT.TRAP 0x1 ;  /* 0x000000040000795c */ /* 0x000fea0000300000 */
.L_x_30:
[----:B------:R-:W-:Y:S05]  /*1c90*/  BSYNC.RECONVERGENT B0 ;  /* 0x0000000000007941 */ /* 0x000fea0003800200 */
.L_x_29:
        /* <DEDUP_REMOVED lines=37> */
[----:B------:R-:W-:-:S02]  /*1ef0*/  UMOV UR45, UR6 ;  /* 0x00000006002d7c82 */ /* 0x000fc40008000000 */
[----:B------:R-:W-:Y:S01]  /*1f00*/  UISETP.NE.AND UP0, UPT, UR21, UR29, UPT ;  /* 0x0000001d1500728c */ /* 0x000fe2000bf05270 */
[----:B------:R1:W-:Y:S01]  /*1f10*/  UTMALDG.3D [UR24], [UR46], desc[UR30] ;  /* 0x00001e182e0075b4 */ /* 0x0003e20008011000 */
[----:B------:R1:W-:Y:S01]  /*1f20*/  UTMALDG.3D [UR16], [UR46], desc[UR30] ;  /* 0x00001e102e0075b4 */ /* 0x0003e20008011000 */
[----:B------:R1:W-:Y:S06]  /*1f30*/  UTMALDG.3D [UR8], [UR38], desc[UR30] ;  /* 0x00001e08260075b4 */ /* 0x0003ec0008011000 */
[----:B------:R-:W-:Y:S05]  /*1f40*/  BRA.U UP0, `(.L_x_31) ;  /* 0xfffffffd00287547 */ /* 0x000fea000b83ffff */
.L_x_26:
[C---:B-1----:R-:W-:Y:S01]  /*1f50*/  LEA R2, R16.reuse, UR4, 0x3 ;  /* 0x0000000410027c11 */ /* 0x042fe2000f8e18ff */
[----:B------:R-:W-:Y:S01]  /*1f60*/  NOP ;  /* 0x0000000000007918 */ /* 0x000fe20000000000 */
[----:B--2---:R-:W-:Y:S02]  /*1f70*/  SHF.L.U32 R3, R13, 0x1f, RZ ;  /* 0x0000001f0d037819 */ /* 0x004fe400000006ff */
[----:B------:R-:W-:Y:S02]  /*1f80*/  LEA R4, R16, UR4, 0x4 ;  /* 0x0000000410047c11 */ /* 0x000fe4000f8e20ff */
[----:B------:R-:W1:Y:S02]  /*1f90*/  SYNCS.PHASECHK.TRANS64.TRYWAIT P0, [R2+URZ+0xd0], R3 ;  /* 0x0000d003020075a7 */ /* 0x000e6400080011ff */
[----:B-1----:R-:W-:Y:S05]  /*1fa0*/  @!P0 BRA `(.L_x_32) ;  /* 0x0000005c00bc8947 */ /* 0x002fea0003800000 */
.L_x_138:
[----:B------:R-:W2:Y:S01]  /*1fb0*/  LDS.128 R4, [R4+0x160] ;  /* 0x0001600004047984 */ /* 0x000ea20000000c00 */
[----:B---3--:R-:W-:Y:S01]  /*1fc0*/  ISETP.GE.AND P0, PT, R26, 0x1, PT ;  /* 0x000000011a00780c */ /* 0x008fe20003f06270 */
[----:B-1----:R-:W-:Y:S01]  /*1fd0*/  VIADD R2, R2, 0xe0 ;  /* 0x000000e002027836 */ /* 0x002fe20000000000 */
[----:B------:R-:W-:Y:S01]  /*1fe0*/  @!PT LDS RZ, [RZ] ;  /* 0x00000000fffff984 */ /* 0x000fe20000000800 */
[----:B------:R-:W-:Y:S01]  /*1ff0*/  @!PT LDS RZ, [RZ] ;  /* 0x00000000fffff984 */ /* 0x000fe20000000800 */
[----:B------:R-:W-:Y:S01]  /*2000*/  @!PT LDS RZ, [RZ] ;  /* 0x00000000fffff984 */ /* 0x000fe20000000800 */
[----:B------:R-:W-:Y:S01]  /*2010*/  @!PT LDS RZ, [RZ] ;  /* 0x00000000fffff984 */ /* 0x000fe20000000800 */
[----:B------:R1:W-:Y:S06]  /*2020*/  MEMBAR.ALL.CTA ;  /* 0x0000000000007992 */ /* 0x0003ec0000008000 */
[----:B-1----:R-:W1:Y:S01]  /*2030*/  FENCE.VIEW.ASYNC.S ;  /* 0x00000000000073c6 */ /* 0x002e620000000000 */
[----:B------:R-:W-:-:S04]  /*2040*/  PRMT R2, RZ, 0x654, R2 ;  /* 0x00000654ff027816 */ /* 0x000fc80000000002 */
[----:B-1----:R1:W-:Y:S01]  /*2050*/  SYNCS.ARRIVE.TRANS64.RED.A1T0 RZ, [R2+URZ], RZ ;  /* 0x000000ff02ff79a7 */ /* 0x0023e200081004ff */
[----:B--2---:R-:W-:-:S13]  /*2060*/  LOP3.LUT P2, RZ, R6, 0x1, RZ, 0xc0, !PT ;  /* 0x0000000106ff7812 */ /* 0x004fda000784c0ff */
[----:B------:R-:W-:Y:S01]  /*2070*/  @P2 SHF.R.U32.HI R3, RZ, 0x10, R5 ;  /* 0x00000010ff032819 */ /* 0x000fe20000011605 */
[----:B------:R-:W-:Y:S01]  /*2080*/  VOTEU.ANY UP0, P2 ;  /* 0x0000000000ff7886 */ /* 0x000fe20001000100 */
[----:B------:R-:W-:Y:S02]  /*2090*/  @P2 MOV R10, R4 ;  /* 0x00000004000a2202 */ /* 0x000fe40000000f00 */
[----:B------:R-:W-:Y:S02]  /*20a0*/  @P2 R2UR.BROADCAST UR8, R3 ;  /* 0x00000000030822ca */ /* 0x000fe400008e0000 */
[----:B------:R-:W-:-:S11]  /*20b0*/  @P2 LOP3.LUT R9, R5, 0xffff, RZ, 0xc0, !PT ;  /* 0x0000ffff05092812 */ /* 0x000fd600078ec0ff */
[----:B------:R-:W-:Y:S01]  /*20c0*/  @UP0 UMOV UR44, UR8 ;  /* 0x00000008002c0c82 */ /* 0x000fe20008000000 */
[----:B-1----:R-:W-:Y:S05]  /*20d0*/  @!P0 BRA `(.L_x_33) ;  /* 0x0000000000b88947 */ /* 0x002fea0003800000 */
[----:B------:R-:W4:Y:S01]  /*20e0*/  LDC.64 R4, c[0x0][0xb18] ;  /* 0x0002c600ff047b82 */ /* 0x000f220000000a00 */
[----:B------:R-:W-:-:S07]  /*20f0*/  ISETP.NE.AND P3, PT, R26, 0x1, PT ;  /* 0x000000011a00780c */ /* 0x000fce0003f65270 */
[----:B------:R-:W1:Y:S08]  /*2100*/  LDC.64 R6, c[0x0][0xb10] ;  /* 0x0002c400ff067b82 */ /* 0x000e700000000a00 */
[----:B------:R-:W2:Y:S08]  /*2110*/  LDC R14, c[0x0][0xb20] ;  /* 0x0002c800ff0e7b82 */ /* 0x000eb00000000800 */
[----:B------:R-:W3:Y:S01]  /*2120*/  LDC R15, c[0x0][0xb0c] ;  /* 0x0002c300ff0f7b82 */ /* 0x000ee20000000800 */
[----:B----4-:R-:W-:Y:S01]  /*2130*/  IMAD.HI.U32 R19, R0, R5, RZ ;  /* 0x0000000500137227 */ /* 0x010fe200078e00ff */
[----:B------:R-:W-:-:S03]  /*2140*/  ISETP.NE.AND P0, PT, R4, 0x1, PT ;  /* 0x000000010400780c */ /* 0x000fc60003f05270 */
[----:B------:R-:W-:-:S03]  /*2150*/  IMAD.HI.U32 R5, R9, R5, RZ ;  /* 0x0000000509057227 */ /* 0x000fc600078e00ff */
[----:B------:R-:W4:Y:S01]  /*2160*/  LDC.64 R2, c[0x0][0xb28] ;  /* 0x0002ca00ff027b82 */ /* 0x000f220000000a00 */
[----:B-1----:R-:W-:-:S04]  /*2170*/  IMAD.HI.U32 R20, R8, R6, RZ ;  /* 0x0000000608147227 */ /* 0x002fc800078e00ff */
[----:B------:R-:W-:Y:S01]  /*2180*/  IMAD.HI.U32 R21, R10, R6, RZ ;  /* 0x000000060a157227 */ /* 0x000fe200078e00ff */
[----:B------:R-:W-:Y:S02]  /*2190*/  SHF.R.U32.HI R20, RZ, R7, R20 ;  /* 0x00000007ff147219 */ /* 0x000fe40000011614 */
[-C--:B--2---:R-:W-:Y:S02]  /*21a0*/  SHF.R.U32.HI R19, RZ, R14.reuse, R19 ;  /* 0x0000000eff137219 */ /* 0x084fe40000011613 */
[----:B------:R-:W-:Y:S02]  /*21b0*/  SHF.R.U32.HI R5, RZ, R14, R5 ;  /* 0x0000000eff057219 */ /* 0x000fe40000011605 */
[----:B------:R-:W-:Y:S02]  /*21c0*/  SEL R19, R0, R19, !P0 ;  /* 0x0000001300137207 */ /* 0x000fe40004000000 */
[----:B------:R-:W-:Y:S02]  /*21d0*/  SHF.R.U32.HI R21, RZ, R7, R21 ;  /* 0x00000007ff157219 */ /* 0x000fe40000011615 */
[----:B---3--:R-:W-:-:S02]  /*21e0*/  ISETP.NE.AND P1, PT, R15, 0x1, PT ;  /* 0x000000010f00780c */ /* 0x008fc40003f25270 */
[----:B------:R-:W-:Y:S02]  /*21f0*/  SEL R5, R9, R5, !P0 ;  /* 0x0000000509057207 */ /* 0x000fe40004000000 */
[----:B------:R-:W-:Y:S02]  /*2200*/  SEL R20, R8, R20, !P1 ;  /* 0x0000001408147207 */ /* 0x000fe40004800000 */
[----:B------:R-:W-:Y:S01]  /*2210*/  SEL R21, R10, R21, !P1 ;  /* 0x000000150a157207 */ /* 0x000fe20004800000 */
[----:B----4-:R-:W-:-:S04]  /*2220*/  IMAD.HI.U32 R18, R19, R2, RZ ;  /* 0x0000000213127227 */ /* 0x010fc800078e00ff */
        /* <DEDUP_REMOVED lines=10> */
[----:B------:R-:W-:-:S04]  /*22d0*/  @!P0 IMAD.HI.U32 R7, R21, R2, RZ ;  /* 0x0000000215078227 */ /* 0x000fc800078e00ff */
[----:B------:R-:W-:Y:S01]  /*22e0*/  IMAD.MOV R2, RZ, RZ, -R6 ;  /* 0x000000ffff027224 */ /* 0x000fe200078e0a06 */
[----:B------:R-:W-:Y:S02]  /*22f0*/  @!P0 SHF.R.U32.HI R3, RZ, R3, R7 ;  /* 0x00000003ff038219 */ /* 0x000fe40000011607 */
[----:B------:R-:W-:Y:S01]  /*2300*/  IADD3 R7, PT, PT, -R5, RZ, RZ ;  /* 0x000000ff05077210 */ /* 0x000fe20007ffe1ff */
[----:B------:R-:W-:Y:S01]  /*2310*/  IMAD R2, R26, R2, R5 ;  /* 0x000000021a027224 */ /* 0x000fe200078e0205 */
        /* <DEDUP_REMOVED lines=10> */
.L_x_33:
[----:B------:R-:W1:Y:S02]  /*23c0*/  LDCU UR8, c[0x0][0xb30] ;  /* 0x00016600ff0877ac */ /* 0x000e640008000800 */
[----:B-1----:R-:W-:-:S09]  /*23d0*/  UISETP.NE.AND UP0, UPT, UR8, 0x1, UPT ;  /* 0x000000010800788c */ /* 0x002fd2000bf05270 */
[----:B------:R-:W-:Y:S05]  /*23e0*/  BRA.U UP0, `(.L_x_34) ;  /* 0x0000000100407547 */ /* 0x000fea000b800000 */
[----:B------:R-:W1:Y:S08]  /*23f0*/  LDC.64 R4, c[0x0][0xb10] ;  /* 0x0002c400ff047b82 */ /* 0x000e700000000a00 */
[----:B------:R-:W2:Y:S08]  /*2400*/  LDC.64 R2, c[0x0][0xb18] ;  /* 0x0002c600ff027b82 */ /* 0x000eb00000000a00 */
[----:B------:R-:W3:Y:S08]  /*2410*/  LDC R6, c[0x0][0xb20] ;  /* 0x0002c800ff067b82 */ /* 0x000ef00000000800 */
[----:B------:R-:W4:Y:S01]  /*2420*/  LDC R7, c[0x0][0xb0c] ;  /* 0x0002c300ff077b82 */ /* 0x000f220000000800 */
[----:B-1----:R-:W-:-:S05]  /*2430*/  IMAD.HI.U32 R4, R10, R4, RZ ;  /* 0x000000040a047227 */ /* 0x002fca00078e00ff */
[----:B------:R-:W-:Y:S01]  /*2440*/  SHF.R.U32.HI R4, RZ, R5, R4 ;  /* 0x00000005ff047219 */ /* 0x000fe20000011604 */
[----:B--2---:R-:W-:Y:S01]  /*2450*/  IMAD.HI.U32 R3, R9, R3, RZ ;  /* 0x0000000309037227 */ /* 0x004fe200078e00ff */
[----:B------:R-:W-:-:S04]  /*2460*/  ISETP.NE.AND P0, PT, R2, 0x1, PT ;  /* 0x000000010200780c */ /* 0x000fc80003f05270 */
[----:B---3--:R-:W-:-:S04]  /*2470*/  SHF.R.U32.HI R3, RZ, R6, R3 ;  /* 0x00000006ff037219 */ /* 0x008fc80000011603 */
[----:B------:R-:W-:Y:S02]  /*2480*/  SEL R3, R9, R3, !P0 ;  /* 0x0000000309037207 */ /* 0x000fe40004000000 */
[----:B----4-:R-:W-:-:S04]  /*2490*/  ISETP.NE.AND P1, PT, R7, 0x1, PT ;  /* 0x000000010700780c */ /* 0x010fc80003f25270 */
[----:B------:R-:W-:-:S05]  /*24a0*/  SEL R4, R10, R4, !P1 ;  /* 0x000000040a047207 */ /* 0x000fca0004800000 */
[----:B------:R-:W-:Y:S02]  /*24b0*/  IMAD.IADD R5, R3, 0x1, -R4 ;  /* 0x0000000103057824 */ /* 0x000fe400078e0a04 */
[----:B------:R-:W-:Y:S02]  /*24c0*/  IMAD.IADD R3, R4, 0x1, -R3 ;  /* 0x0000000104037824 */ /* 0x000fe400078e0a03 */
[----:B------:R-:W-:Y:S02]  /*24d0*/  IMAD R10, R5, R7, R10 ;  /* 0x00000007050a7224 */ /* 0x000fe400078e020a */
[----:B------:R-:W-:-:S07]  /*24e0*/  IMAD R9, R3, R2, R9 ;  /* 0x0000000203097224 */ /* 0x000fce00078e0209 */
.L_x_34:
[----:B------:R-:W-:Y:S01]  /*24f0*/  VIADD R16, R16, 0x1 ;  /* 0x0000000110107836 */ /* 0x000fe20000000000 */
[----:B------:R-:W-:Y:S01]  /*2500*/  PLOP3.LUT P1, PT, PT, PT, PT, 0x80, 0x8 ;  /* 0x000000000008781c */ /* 0x000fe20003f2f070 */
[----:B------:R-:W-:Y:S02]  /*2510*/  IMAD.IADD R15, R10, 0x1, R63 ;  /* 0x000000010a0f7824 */ /* 0x000fe400078e023f */
[----:B------:R-:W-:Y:S01]  /*2520*/  IMAD.IADD R14, R9, 0x1, R62 ;  /* 0x00000001090e7824 */ /* 0x000fe200078e023e */
[----:B------:R-:W-:-:S04]  /*2530*/  ISETP.NE.AND P0, PT, R16, 0x2, PT ;  /* 0x000000021000780c */ /* 0x000fc80003f05270 */
[----:B------:R-:W-:Y:S02]  /*2540*/  SEL R2, RZ, 0x1, P0 ;  /* 0x00000001ff027807 */ /* 0x000fe40000000000 */
[----:B------:R-:W-:Y:S02]  /*2550*/  SEL R16, R16, RZ, P0 ;  /* 0x000000ff10107207 */ /* 0x000fe40000000000 */
[----:B------:R-:W-:Y:S01]  /*2560*/  LOP3.LUT R13, R13, R2, RZ, 0x3c, !PT ;  /* 0x000000020d0d7212 */ /* 0x000fe200078e3cff */
[----:B------:R-:W-:Y:S06]  /*2570*/  @P2 BRA `(.L_x_35) ;  /* 0xfffffff000102947 */ /* 0x000fec000383ffff */
[----:B------:R-:W-:Y:S01]  /*2580*/  UIADD3 UR4, UPT, UPT, UR4, 0x40, URZ ;  /* 0x0000004004047890 */ /* 0x000fe2000fffe0ff */
[----:B------:R-:W-:-:S03]  /*2590*/  SHF.L.U32 R2, R17, 0x1f, RZ ;  /* 0x0000001f11027819 */ /* 0x000fc600000006ff */
[----:B------:R-:W-:-:S09]  /*25a0*/  ULEA UR5, UR6, UR4, 0x3 ;  /* 0x0000000406057291 */ /* 0x000fd2000f8e18ff */
[----:B------:R-:W1:Y:S02]  /*25b0*/  SYNCS.PHASECHK.TRANS64.TRYWAIT P0, [UR5], R2 ;  /* 0x00000002ff0075a7 */ /* 0x000e640008001105 */
[----:B-1----:R-:W-:Y:S05]  /*25c0*/  @!P0 BRA `(.L_x_36) ;  /* 0x0000005800488947 */ /* 0x002fea0003800000 */
.L_x_140:
[----:B------:R-:W-:-:S04]  /*25d0*/  UIADD3 UR6, UPT, UPT, UR6, 0x1, URZ ;  /* 0x0000000106067890 */ /* 0x000fc8000fffe0ff */
[----:B------:R-:W-:-:S04]  /*25e0*/  UISETP.NE.AND UP0, UPT, UR6, 0x8, UPT ;  /* 0x000000080600788c */ /* 0x000fc8000bf05270 */
[----:B------:R-:W-:Y:S02]  /*25f0*/  USEL UR7, URZ, 0x1, UP0 ;  /* 0x00000001ff077887 */ /* 0x000fe40008000000 */
[----:B------:R-:W-:-:S04]  /*2600*/  USEL UR6, UR6, URZ, UP0 ;  /* 0x000000ff06067287 */ /* 0x000fc80008000000 */
[----:B------:R-:W-:Y:S01]  /*2610*/  ULEA UR5, UR6, UR4, 0x3 ;  /* 0x0000000406057291 */ /* 0x000fe2000f8e18ff */
[----:B-1----:R-:W-:-:S04]  /*2620*/  LOP3.LUT R2, R17, UR7, RZ, 0x3c, !PT ;  /* 0x0000000711027c12 */ /* 0x002fc8000f8e3cff */
[----:B------:R-:W-:-:S04]  /*2630*/  SHF.L.U32 R3, R2, 0x1f, RZ ;  /* 0x0000001f02037819 */ /* 0x000fc800000006ff */
[----:B------:R-:W1:Y:S02]  /*2640*/  SYNCS.PHASECHK.TRANS64.TRYWAIT P0, [UR5], R3 ;  /* 0x00000003ff0075a7 */ /* 0x000e640008001105 */
[----:B-1----:R-:W-:Y:S05]  /*2650*/  @!P0 BRA `(.L_x_37) ;  /* 0x00000058003c8947 */ /* 0x002fea0003800000 */
.L_x_142:
[----:B------:R-:W-:-:S04]  /*2660*/  UIADD3 UR6, UPT, UPT, UR6, 0x1, URZ ;  /* 0x0000000106067890 */ /* 0x000fc8000fffe0ff */
[----:B------:R-:W-:-:S04]  /*2670*/  UISETP.NE.AND UP0, UPT, UR6, 0x8, UPT ;  /* 0x000000080600788c */ /* 0x000fc8000bf05270 */
[----:B------:R-:W-:Y:S02]  /*2680*/  USEL UR7, URZ, 0x1, UP0 ;  /* 0x00000001ff077887 */ /* 0x000fe40008000000 */
[----:B------:R-:W-:-:S04]  /*2690*/  USEL UR6, UR6, URZ, UP0 ;  /* 0x000000ff06067287 */ /* 0x000fc80008000000 */
[----:B------:R-:W-:Y:S01]  /*26a0*/  ULEA UR5, UR6, UR4, 0x3 ;  /* 0x0000000406057291 */ /* 0x000fe2000f8e18ff */
[----:B------:R-:W-:-:S04]  /*26b0*/  LOP3.LUT R2, R2, UR7, RZ, 0x3c, !PT ;  /* 0x0000000702027c12 */ /* 0x000fc8000f8e3cff */
[----:B-1----:R-:W-:-:S04]  /*26c0*/  SHF.L.U32 R3, R2, 0x1f, RZ ;  /* 0x0000001f02037819 */ /* 0x002fc800000006ff */
[----:B------:R-:W1:Y:S02]  /*26d0*/  SYNCS.PHASECHK.TRANS64.TRYWAIT P0, [UR5], R3 ;  /* 0x00000003ff0075a7 */ /* 0x000e640008001105 */
[----:B-1----:R-:W-:Y:S05]  /*26e0*/  @!P0 BRA `(.L_x_38) ;  /* 0x0000005800308947 */ /* 0x002fea0003800000 */
.L_x_144:
        /* <DEDUP_REMOVED lines=9> */
.L_x_146:
        /* <DEDUP_REMOVED lines=9> */
.L_x_148:
        /* <DEDUP_REMOVED lines=9> */
.L_x_150:
        /* <DEDUP_REMOVED lines=9> */
.L_x_152:
[----:B------:R-:W-:-:S04]  /*2930*/  UIADD3 UR6, UPT, UPT, UR6, 0x1, URZ ;  /* 0x0000000106067890 */ /* 0x000fc8000fffe0ff */
[----:B------:R-:W-:-:S04]  /*2940*/  UISETP.NE.AND UP0, UPT, UR6, 0x8, UPT ;  /* 0x000000080600788c */ /* 0x000fc8000bf05270 */
[----:B------:R-:W-:Y:S02]  /*2950*/  USEL UR5, URZ, 0x1, UP0 ;  /* 0x00000001ff057887 */ /* 0x000fe40008000000 */
[----:B------:R-:W-:-:S04]  /*2960*/  USEL UR6, UR6, URZ, UP0 ;  /* 0x000000ff06067287 */ /* 0x000fc80008000000 */
[----:B------:R-:W-:Y:S01]  /*2970*/  ULEA UR6, UR6, UR4, 0x3 ;  /* 0x0000000406067291 */ /* 0x000fe2000f8e18ff */
[----:B------:R-:W-:-:S04]  /*2980*/  LOP3.LUT R2, R2, UR5, RZ, 0x3c, !PT ;  /* 0x0000000502027c12 */ /* 0x000fc8000f8e3cff */
[----:B------:R-:W-:Y:S01]  /*2990*/  SHF.L.U32 R2, R2, 0x1f, RZ ;  /* 0x0000001f02027819 */ /* 0x000fe200000006ff */
[----:B-1--4-:R-:W-:-:S07]  /*29a0*/  IMAD.U32 R0, RZ, RZ, UR6 ;  /* 0x00000006ff007e24 */ /* 0x012fce000f8e00ff */
.L_x_43:
[----:B-1----:R1:W2:Y:S02]  /*29b0*/  SYNCS.PHASECHK.TRANS64.TRYWAIT P0, [R0+URZ], R2 ;  /* 0x00000002000075a7 */ /* 0x0022a400080011ff */
[----:B--2---:R-:W-:Y:S05]  /*29c0*/  @!P0 NANOSLEEP.SYNCS 0x989680 ;  /* 0x009896800000895d */ /* 0x004fea0003900000 */
[----:B------:R-:W2:Y:S02]  /*29d0*/  @!P0 SYNCS.PHASECHK.TRANS64 P0, [R0+URZ], R2 ;  /* 0x00000002000085a7 */ /* 0x000ea400080010ff */
[----:B--2---:R-:W-:Y:S05]  /*29e0*/  @P0 EXIT ;  /* 0x000000000000094d */ /* 0x004fea0003800000 */
[----:B------:R-:W-:Y:S05]  /*29f0*/  BRA `(.L_x_43) ;  /* 0xfffffffc00ec7947 */ /* 0x000fea000383ffff */
.L_x_17:
[----:B------:R-:W-:-:S04]  /*2a00*/  UISETP.NE.AND UP1, UPT, UR37, URZ, UPT ;  /* 0x000000ff2500728c */ /* 0x000fc8000bf25270 */
[----:B------:R-:W-:-:S09]  /*2a10*/  UISETP.NE.OR UP1, UPT, UR8, 0x1, UP1 ;  /* 0x000000010800788c */ /* 0x000fd20008f25670 */
[----:B------:R-:W-:Y:S05]  /*2a20*/  BRA.U UP1, `(.L_x_44) ;  /* 0x0000000501487547 */ /* 0x000fea000b800000 */
[----:B------:R-:W-:Y:S01]  /*2a30*/  ISETP.NE.AND P2, PT, R2, RZ, PT ;  /* 0x000000ff0200720c */ /* 0x000fe20003f45270 */
[----:B------:R-:W-:Y:S01]  /*2a40*/  IMAD.MOV.U32 R12, RZ, RZ, 0x1 ;  /* 0x00000001ff0c7424 */ /* 0x000fe200078e00ff */
[----:B------:R-:W-:Y:S02]  /*2a50*/  CS2R R10, SRZ ;  /* 0x00000000000a7805 */ /* 0x000fe4000001ff00 */
[----:B------:R-:W-:Y:S01]  /*2a60*/  CS2R R8, SRZ ;  /* 0x0000000000087805 */ /* 0x000fe2000001ff00 */
[----:B------:R-:W-:Y:S01]  /*2a70*/  UMOV UR4, 0x400 ;  /* 0x0000040000047882 */ /* 0x000fe20000000000 */
[----:B------:R-:W-:Y:S01]  /*2a80*/  UMOV UR6, URZ ;  /* 0x000000ff00067c82 */ /* 0x000fe20008000000 */
[----:B------:R-:W-:-:S12]  /*2a90*/  ULEA UR37, UR37, UR4, 0x18 ;  /* 0x0000000425257291 */ /* 0x000fd8000f8ec0ff */
.L_x_48:
[----:B------:R-:W-:Y:S02]  /*2aa0*/  LEA R0, R8, UR37, 0x3 ;  /* 0x0000002508007c11 */ /* 0x000fe4000f8e18ff */
[----:B------:R-:W-:-:S03]  /*2ab0*/  SHF.L.U32 R4, R9, 0x1f, RZ ;  /* 0x0000001f09047819 */ /* 0x000fc600000006ff */
[----:B------:R-:W-:Y:S01]  /*2ac0*/  VIADD R5, R0, 0x140 ;  /* 0x0000014000057836 */ /* 0x000fe20000000000 */
[----:B------:R-:W1:Y:S02]  /*2ad0*/  SYNCS.PHASECHK.TRANS64.TRYWAIT P0, [R0+URZ+0x130], R4 ;  /* 0x00013004000075a7 */ /* 0x000e6400080011ff */
[----:B-1----:R-:W-:Y:S05]  /*2ae0*/  @!P0 BRA `(.L_x_45) ;  /* 0x0000005400a88947 */ /* 0x002fea0003800000 */
.L_x_153:
[----:B------:R-:W-:Y:S01]  /*2af0*/  ULEA UR5, UR6, UR37, 0x3 ;  /* 0x0000002506057291 */ /* 0x000fe2000f8e18ff */
[----:B-1----:R-:W-:Y:S01]  /*2b00*/  PRMT R0, RZ, 0x654, R5 ;  /* 0x00000654ff007816 */ /* 0x002fe20000000005 */
[----:B------:R-:W-:Y:S01]  /*2b10*/  @!P2 IMAD.MOV.U32 R4, RZ, RZ, 0x10 ;  /* 0x00000010ff04a424 */ /* 0x000fe200078e00ff */
[----:B------:R-:W-:Y:S01]  /*2b20*/  SHF.L.U32 R5, R12, 0x1f, RZ ;  /* 0x0000001f0c057819 */ /* 0x000fe200000006ff */
[----:B------:R-:W-:Y:S01]  /*2b30*/  UIADD3 UR4, UPT, UPT, UR5, 0xd0, URZ ;  /* 0x000000d005047890 */ /* 0x000fe2000fffe0ff */
[----:B------:R1:W-:Y:S05]  /*2b40*/  SYNCS.ARRIVE.TRANS64.RED.A1T0 RZ, [R0+URZ], RZ ;  /* 0x000000ff00ff79a7 */ /* 0x0003ea00081004ff */
[----:B------:R-:W-:Y:S01]  /*2b50*/  IMAD.U32 R6, RZ, RZ, UR4 ;  /* 0x00000004ff067e24 */ /* 0x000fe2000f8e00ff */
[----:B------:R-:W2:Y:S04]  /*2b60*/  SYNCS.PHASECHK.TRANS64.TRYWAIT P0, [UR5+0xe0], R5 ;  /* 0x0000e005ff0075a7 */ /* 0x000ea80008001105 */
[----:B------:R-:W-:Y:S01]  /*2b70*/  PRMT R6, R2, 0x654, R6 ;  /* 0x0000065402067816 */ /* 0x000fe20000000006 */
[----:B-12---:R-:W-:Y:S06]  /*2b80*/  @!P0 BRA `(.L_x_46) ;  /* 0x0000005400948947 */ /* 0x006fec0003800000 */
.L_x_155:
[----:B------:R-:W-:Y:S01]  /*2b90*/  ULEA UR4, UR6, UR37, 0x4 ;  /* 0x0000002506047291 */ /* 0x000fe2000f8e20ff */
[----:B------:R-:W-:Y:S01]  /*2ba0*/  SEL R3, R6, R3, !P2 ;  /* 0x0000000306037207 */ /* 0x000fe20005000000 */
[----:B------:R-:W-:Y:S01]  /*2bb0*/  UIADD3 UR5, UPT, UPT, UR5, 0xd0, URZ ;  /* 0x000000d005057890 */ /* 0x000fe2000fffe0ff */
[----:B-1----:R-:W-:Y:S01]  /*2bc0*/  LEA R0, R11, UR37, 0x3 ;  /* 0x000000250b007c11 */ /* 0x002fe2000f8e18ff */
[----:B------:R-:W-:Y:S01]  /*2bd0*/  UIADD3 UR4, UPT, UPT, UR4, 0x160, URZ ;  /* 0x0000016004047890 */ /* 0x000fe2000fffe0ff */
[----:B------:R1:W-:Y:S01]  /*2be0*/  @!P2 SYNCS.ARRIVE.TRANS64.RED RZ, [R3+URZ], R4 ;  /* 0x0000000403ffa9a7 */ /* 0x0003e200080004ff */
[----:B------:R-:W-:Y:S01]  /*2bf0*/  UIADD3 UR6, UPT, UPT, UR6, 0x1, URZ ;  /* 0x0000000106067890 */ /* 0x000fe2000fffe0ff */
[----:B------:R-:W-:-:S03]  /*2c00*/  VIADD R8, R8, 0x1 ;  /* 0x0000000108087836 */ /* 0x000fc60000000000 */
[----:B------:R-:W-:Y:S02]  /*2c10*/  UISETP.NE.AND UP0, UPT, UR6, 0x2, UPT ;  /* 0x000000020600788c */ /* 0x000fe4000bf05270 */
[----:B------:R-:W-:Y:S01]  /*2c20*/  ISETP.NE.AND P0, PT, R8, 0x2, PT ;  /* 0x000000020800780c */ /* 0x000fe20003f05270 */
[----:B------:R-:W-:Y:S06]  /*2c30*/  UGETNEXTWORKID.BROADCAST [UR4], [UR5] ;  /* 0x00000000040073ca */ /* 0x000fec0008000100 */
[----:B------:R-:W-:Y:S02]  /*2c40*/  USEL UR4, URZ, 0x1, UP0 ;  /* 0x00000001ff047887 */ /* 0x000fe40008000000 */
[----:B------:R-:W-:-:S04]  /*2c50*/  USEL UR6, UR6, URZ, UP0 ;  /* 0x000000ff06067287 */ /* 0x000fc80008000000 */
[----:B------:R-:W-:Y:S02]  /*2c60*/  LOP3.LUT R12, R12, UR4, RZ, 0x3c, !PT ;  /* 0x000000040c0c7c12 */ /* 0x000fe4000f8e3cff */
[----:B-1----:R-:W-:-:S04]  /*2c70*/  SHF.L.U32 R4, R10, 0x1f, RZ ;  /* 0x0000001f0a047819 */ /* 0x002fc800000006ff */
[----:B------:R-:W1:Y:S02]  /*2c80*/  SYNCS.PHASECHK.TRANS64.TRYWAIT P1, [R0+URZ+0xd0], R4 ;  /* 0x0000d004000075a7 */ /* 0x000e6400080211ff */
[----:B-1----:R-:W-:Y:S05]  /*2c90*/  @!P1 BRA `(.L_x_47) ;  /* 0x0000005400689947 */ /* 0x002fea0003800000 */
.L_x_156:
[C---:B-1----:R-:W-:Y:S01]  /*2ca0*/  LEA R4, R11.reuse, UR37, 0x4 ;  /* 0x000000250b047c11 */ /* 0x042fe2000f8e20ff */
[----:B------:R-:W-:Y:S01]  /*2cb0*/  VIADD R0, R0, 0xe0 ;  /* 0x000000e000007836 */ /* 0x000fe20000000000 */
[----:B------:R-:W-:Y:S01]  /*2cc0*/  SEL R8, R8, RZ, P0 ;  /* 0x000000ff08087207 */ /* 0x000fe20000000000 */
[----:B------:R-:W-:-:S03]  /*2cd0*/  VIADD R11, R11, 0x1 ;  /* 0x000000010b0b7836 */ /* 0x000fc60000000000 */
[----:B------:R-:W1:Y:S01]  /*2ce0*/  LDS.128 R4, [R4+0x160] ;  /* 0x0001600004047984 */ /* 0x000e620000000c00 */
[----:B------:R-:W-:Y:S02]  /*2cf0*/  PRMT R0, RZ, 0x654, R0 ;  /* 0x00000654ff007816 */ /* 0x000fe40000000000 */
[C---:B------:R-:W-:Y:S01]  /*2d00*/  ISETP.NE.AND P1, PT, R11.reuse, 0x2, PT ;  /* 0x000000020b00780c */ /* 0x040fe20003f25270 */
[----:B------:R-:W-:Y:S01]  /*2d10*/  @!PT LDS RZ, [RZ] ;  /* 0x00000000fffff984 */ /* 0x000fe20000000800 */
[----:B------:R-:W-:Y:S01]  /*2d20*/  @!PT LDS RZ, [RZ] ;  /* 0x00000000fffff984 */ /* 0x000fe20000000800 */
[----:B------:R-:W-:Y:S01]  /*2d30*/  @!PT LDS RZ, [RZ] ;  /* 0x00000000fffff984 */ /* 0x000fe20000000800 */
[----:B------:R-:W-:Y:S01]  /*2d40*/  @!PT LDS RZ, [RZ] ;  /* 0x00000000fffff984 */ /* 0x000fe20000000800 */
[----:B------:R2:W-:Y:S06]  /*2d50*/  MEMBAR.ALL.CTA ;  /* 0x0000000000007992 */ /* 0x0005ec0000008000 */
[----:B--2---:R-:W2:Y:S01]  /*2d60*/  FENCE.VIEW.ASYNC.S ;  /* 0x00000000000073c6 */ /* 0x004ea20000000000 */
[----:B------:R-:W-:Y:S01]  /*2d70*/  SEL R11, R11, RZ, P1 ;  /* 0x000000ff0b0b7207 */ /* 0x000fe20000800000 */
[----:B--2---:R2:W-:Y:S01]  /*2d80*/  SYNCS.ARRIVE.TRANS64.RED.A1T0 RZ, [R0+URZ], RZ ;  /* 0x000000ff00ff79a7 */ /* 0x0045e200081004ff */
[----:B-1----:R-:W-:-:S02]  /*2d90*/  LOP3.LUT P3, RZ, R6, 0x1, RZ, 0xc0, !PT ;  /* 0x0000000106ff7812 */ /* 0x002fc4000786c0ff */
[----:B------:R-:W-:-:S04]  /*2da0*/  SEL R4, RZ, 0x1, P1 ;  /* 0x00000001ff047807 */ /* 0x000fc80000800000 */
[----:B------:R-:W-:Y:S02]  /*2db0*/  LOP3.LUT R10, R10, R4, RZ, 0x3c, !PT ;  /* 0x000000040a0a7212 */ /* 0x000fe400078e3cff */
[----:B--2---:R-:W-:-:S04]  /*2dc0*/  SEL R0, RZ, 0x1, P0 ;  /* 0x00000001ff007807 */ /* 0x004fc80000000000 */
[----:B------:R-:W-:Y:S01]  /*2dd0*/  LOP3.LUT R9, R9, R0, RZ, 0x3c, !PT ;  /* 0x0000000009097212 */ /* 0x000fe200078e3cff */
[----:B------:R-:W-:Y:S06]  /*2de0*/  @P3 BRA `(.L_x_48) ;  /* 0xfffffffc002c3947 */ /* 0x000fec000383ffff */
[----:B------:R-:W-:Y:S01]  /*2df0*/  ULEA UR5, UR6, UR37, 0x3 ;  /* 0x0000002506057291 */ /* 0x000fe2000f8e18ff */
[----:B------:R-:W-:-:S08]  /*2e00*/  SHF.L.U32 R2, R12, 0x1f, RZ ;  /* 0x0000001f0c027819 */ /* 0x000fd000000006ff */
[----:B------:R-:W1:Y:S02]  /*2e10*/  SYNCS.PHASECHK.TRANS64 P0, [UR5+0xe0], R2 ;  /* 0x0000e002ff0075a7 */ /* 0x000e640008001005 */
[----:B-1----:R-:W-:Y:S05]  /*2e20*/  @P0 BRA `(.L_x_49) ;  /* 0x0000000000080947 */ /* 0x002fea0003800000 */
[----:B------:R-:W1:Y:S02]  /*2e30*/  SYNCS.PHASECHK.TRANS64.TRYWAIT P0, [UR5+0xe0], R2 ;  /* 0x0000e002ff0075a7 */ /* 0x000e640008001105 */
[----:B-1----:R-:W-:Y:S05]  /*2e40*/  @!P0 BRA `(.L_x_50) ;  /* 0x0000005400108947 */ /* 0x002fea0003800000 */
.L_x_49:
[----:B------:R-:W-:-:S04]  /*2e50*/  UIADD3 UR4, UPT, UPT, UR6, 0x1, URZ ;  /* 0x0000000106047890 */ /* 0x000fc8000fffe0ff */
[----:B------:R-:W-:-:S04]  /*2e60*/  UISETP.NE.AND UP0, UPT, UR4, 0x2, UPT ;  /* 0x000000020400788c */ /* 0x000fc8000bf05270 */
[----:B------:R-:W-:Y:S02]  /*2e70*/  USEL UR7, URZ, 0x1, UP0 ;  /* 0x00000001ff077887 */ /* 0x000fe40008000000 */
[----:B------:R-:W-:-:S04]  /*2e80*/  USEL UR4, UR4, URZ, UP0 ;  /* 0x000000ff04047287 */ /* 0x000fc80008000000 */
[----:B------:R-:W-:Y:S01]  /*2e90*/  ULEA UR4, UR4, UR37, 0x3 ;  /* 0x0000002504047291 */ /* 0x000fe2000f8e18ff */
[----:B-1----:R-:W-:-:S04]  /*2ea0*/  LOP3.LUT R2, R12, UR7, RZ, 0x3c, !PT ;  /* 0x000000070c027c12 */ /* 0x002fc8000f8e3cff */
[----:B------:R-:W-:-:S04]  /*2eb0*/  SHF.L.U32 R0, R2, 0x1f, RZ ;  /* 0x0000001f02007819 */ /* 0x000fc800000006ff */
[----:B------:R-:W1:Y:S02]  /*2ec0*/  SYNCS.PHASECHK.TRANS64 P0, [UR4+0xe0], R0 ;  /* 0x0000e000ff0075a7 */ /* 0x000e640008001004 */
[----:B-1----:R-:W-:Y:S05]  /*2ed0*/  @P0 EXIT ;  /* 0x000000000000094d */ /* 0x002fea0003800000 */
[----:B------:R-:W-:Y:S02]  /*2ee0*/  SHF.L.U32 R2, R2, 0x1f, RZ ;  /* 0x0000001f02027819 */ /* 0x000fe400000006ff */
[----:B------:R-:W-:-:S07]  /*2ef0*/  MOV R0, UR4 ;  /* 0x0000000400007c02 */ /* 0x000fce0008000f00 */
.L_x_51:
[----:B-1----:R1:W2:Y:S02]  /*2f00*/  SYNCS.PHASECHK.TRANS64.TRYWAIT P0, [R0+URZ+0xe0], R2 ;  /* 0x0000e002000075a7 */ /* 0x0022a400080011ff */
[----:B--2---:R-:W-:Y:S05]  /*2f10*/  @!P0 NANOSLEEP.SYNCS 0x989680 ;  /* 0x009896800000895d */ /* 0x004fea0003900000 */
[----:B------:R-:W2:Y:S02]  /*2f20*/  @!P0 SYNCS.PHASECHK.TRANS64 P0, [R0+URZ+0xe0], R2 ;  /* 0x0000e002000085a7 */ /* 0x000ea400080010ff */
[----:B--2---:R-:W-:Y:S05]  /*2f30*/  @P0 EXIT ;  /* 0x000000000000094d */ /* 0x004fea0003800000 */
[----:B------:R-:W-:Y:S05]  /*2f40*/  BRA `(.L_x_51) ;  /* 0xfffffffc00ec7947 */ /* 0x000fea000383ffff */
.L_x_44:
[----:B------:R-:W-:-:S09]  /*2f50*/  UISETP.NE.AND UP1, UPT, UR8, URZ, UPT ;  /* 0x000000ff0800728c */ /* 0x000fd2000bf25270 */
[----:B------:R-:W-:Y:S05]  /*2f60*/  BRA.U UP1, `(.L_x_52) ;  /* 0x0000000d01b47547 */ /* 0x000fea000b800000 */
[----:B------:R-:W-:Y:S01]  /*2f70*/  UMOV UR4, 0x40 ;  /* 0x0000004000047882 */ /* 0x000fe20000000000 */
[----:B------:R-:W-:Y:S01]  /*2f80*/  NOP ;  /* 0x0000000000007918 */ /* 0x000fe20000000000 */
[----:B------:R-:W-:Y:S01]  /*2f90*/  ULEA UR4, UR37, UR4, 0x18 ;  /* 0x0000000425047291 */ /* 0x000fe2000f8ec0ff */
[----:B------:R-:W-:Y:S02]  /*2fa0*/  UMOV UR5, 0x400 ;  /* 0x0000040000057882 */ /* 0x000fe40000000000 */
[----:B------:R-:W-:-:S06]  /*2fb0*/  ULEA UR37, UR37, UR5, 0x18 ;  /* 0x0000000525257291 */ /* 0x000fcc000f8ec0ff */
[----:B------:R-:W1:Y:S02]  /*2fc0*/  LDS.U8 R0, [UR4+0x1c] ;  /* 0x00001c04ff007984 */ /* 0x000e640008000000 */
[----:B-1----:R-:W-:-:S13]  /*2fd0*/  ISETP.NE.AND P0, PT, R0, RZ, PT ;  /* 0x000000ff0000720c */ /* 0x002fda0003f05270 */
[----:B------:R-:W-:Y:S05]  /*2fe0*/  @P0 BRA `(.L_x_53) ;  /* 0x0000000000580947 */ /* 0x000fea0003800000 */
[----:B------:R-:W-:-:S13]  /*2ff0*/  ELECT P0, URZ, PT ;  /* 0x0000000000ff782f */ /* 0x000fda0003800000 */
[----:B------:R-:W-:Y:S05]  /*3000*/  @!P0 BRA `(.L_x_54) ;  /* 0x0000000000608947 */ /* 0x000fea0003800000 */
[----:B------:R-:W-:Y:S01]  /*3010*/  UMOV UR5, 0x10 ;  /* 0x0000001000057882 */ /* 0x000fe20000000000 */
[----:B------:R-:W-:Y:S01]  /*3020*/  HFMA2 R0, -RZ, RZ, 0, 5.9604644775390625e-08 ;  /* 0x00000001ff007431 */ /* 0x000fe200000001ff */
[----:B------:R-:W-:-:S03]  /*3030*/  MOV R2, 0xffff ;  /* 0x0000ffff00027802 */ /* 0x000fc60000000f00 */
[----:B------:R-:W-:Y:S04]  /*3040*/  DEPBAR.LE SB1, 0x36 ;  /* 0x00009d800000791a */ /* 0x000fe80000000000 */
[----:B------:R-:W1:Y:S02]  /*3050*/  UTCATOMSWS.FIND_AND_SET.ALIGN UP0, UR5, UR5 ;  /* 0x00000005000575e3 */ /* 0x000e640008000800 */
[----:B-1----:R-:W-:Y:S01]  /*3060*/  MOV R3, UR5 ;  /* 0x0000000500037c02 */ /* 0x002fe20008000f00 */
[----:B------:R-:W-:Y:S06]  /*3070*/  BRA.U UP0, `(.L_x_55) ;  /* 0x0000000100187547 */ /* 0x000fec000b800000 */
.L_x_56:
[----:B------:R-:W-:Y:S05]  /*3080*/  NANOSLEEP 0x64 ;  /* 0x000000640000795d */ /* 0x000fea0003800000 */
[----:B------:R-:W-:-:S05]  /*3090*/  UMOV UR5, 0x10 ;  /* 0x0000001000057882 */ /* 0x000fca0000000000 */
[----:B------:R-:W-:Y:S04]  /*30a0*/  DEPBAR.LE SB1, 0x36 ;  /* 0x00009d800000791a */ /* 0x000fe80000000000 */
[----:B------:R-:W1:Y:S02]  /*30b0*/  UTCATOMSWS.FIND_AND_SET.ALIGN UP0, UR5, UR5 ;  /* 0x00000005000575e3 */ /* 0x000e640008000800 */
[----:B-1----:R-:W-:Y:S01]  /*30c0*/  MOV R3, UR5 ;  /* 0x0000000500037c02 */ /* 0x002fe20008000f00 */
[----:B------:R-:W-:Y:S05]  /*30d0*/  BRA.U !UP0, `(.L_x_56) ;  /* 0xfffffffd08e87547 */ /* 0x000fea000b83ffff */
.L_x_55:
[-C--:B------:R-:W-:Y:S02]  /*30e0*/  SHF.L.U32 R2, R2, R3.reuse, RZ ;  /* 0x0000000302027219 */ /* 0x080fe400000006ff */
[----:B------:R-:W-:Y:S01]  /*30f0*/  SHF.L.U32 R0, R0, R3, RZ ;  /* 0x0000000300007219 */ /* 0x000fe200000006ff */
[----:B------:R-:W-:Y:S02]  /*3100*/  IMAD.SHL.U32 R3, R3, 0x20, RZ ;  /* 0x0000002003037824 */ /* 0x000fe400078e00ff */
[----:B------:R1:W-:Y:S04]  /*3110*/  ATOMS.OR RZ, [UR4+0x14], R2 ;  /* 0x00001402ffff798c */ /* 0x0003e8000b000004 */
[----:B------:R1:W-:Y:S04]  /*3120*/  ATOMS.OR RZ, [UR4+0x18], R0 ;  /* 0x00001800ffff798c */ /* 0x0003e8000b000004 */
[----:B------:R1:W-:Y:S01]  /*3130*/  STS [UR37+0x180], R3 ;  /* 0x00018003ff007988 */ /* 0x0003e20008000825 */
[----:B------:R-:W-:Y:S05]  /*3140*/  BRA `(.L_x_54) ;  /* 0x0000000000107947 */ /* 0x000fea0003800000 */
.L_x_53:
[----:B------:R-:W-:Y:S02]  /*3150*/  MOV R0, 0xffffffff ;  /* 0xffffffff00007802 */ /* 0x000fe40000000f00 */
[----:B------:R-:W-:-:S03]  /*3160*/  MOV R2, 0x3190 ;  /* 0x0000319000027802 */ /* 0x000fc60000000f00 */
[----:B------:R1:W-:Y:S04]  /*3170*/  STS [UR37+0x180], R0 ;  /* 0x00018000ff007988 */ /* 0x0003e80008000825 */
[----:B-1-3-5:R-:W-:Y:S05]  /*3180*/  CALL.REL.NOINC `($__internal_1_$__cuda_sm10x_tcgen05_guardrail_trap_phase_invalid_during_alloc) ;  /* 0x0000005800587944 */ /* 0x02afea0003c00000 */
.L_x_54:
[----:B------:R-:W-:Y:S05]  /*3190*/  WARPSYNC.ALL ;  /* 0x0000000000007948 */ /* 0x000fea0003800000 */
[----:B------:R-:W2:Y:S01]  /*31a0*/  S2UR UR5, SR_CgaCtaId ;  /* 0x00000000000579c3 */ /* 0x000ea20000008800 */
[----:B------:R-:W-:Y:S01]  /*31b0*/  UMOV UR4, 0x400 ;  /* 0x0000040000047882 */ /* 0x000fe20000000000 */
[----:B------:R-:W-:-:S06]  /*31c0*/  NOP ;  /* 0x0000000000007918 */ /* 0x000fcc0000000000 */
[----:B------:R-:W-:Y:S06]  /*31d0*/  BAR.ARV 0x6, 0xa0 ;  /* 0x0182800000007b1d */ /* 0x000fec0000002000 */
[----:B------:R-:W4:Y:S01]  /*31e0*/  LDCU UR7, c[0x0][0x38c] ;  /* 0x00007180ff0777ac */ /* 0x000f220008000800 */
[----:B------:R-:W-:Y:S01]  /*31f0*/  IMAD.MOV.U32 R11, RZ, RZ, 0x1 ;  /* 0x00000001ff0b7424 */ /* 0x000fe200078e00ff */
[----:B------:R-:W-:Y:S01]  /*3200*/  CS2R R8, SRZ ;  /* 0x0000000000087805 */ /* 0x000fe2000001ff00 */
[----:B------:R-:W-:Y:S01]  /*3210*/  IMAD.MOV.U32 R10, RZ, RZ, RZ ;  /* 0x000000ffff0a7224 */ /* 0x000fe200078e00ff */
[----:B------:R-:W3:Y:S01]  /*3220*/  LDCU UR6, c[0x0][0x38c] ;  /* 0x00007180ff0677ac */ /* 0x000ee20008000800 */
[----:B------:R-:W-:Y:S01]  /*3230*/  UMOV UR15, URZ ;  /* 0x000000ff000f7c82 */ /* 0x000fe20008000000 */
[----:B------:R-:W-:Y:S01]  /*3240*/  UMOV UR14, URZ ;  /* 0x000000ff000e7c82 */ /* 0x000fe20008000000 */
[----:B--2---:R-:W-:Y:S01]  /*3250*/  ULEA UR5, UR5, UR4, 0x18 ;  /* 0x0000000405057291 */ /* 0x004fe2000f8ec0ff */
[----:B------:R-:W-:Y:S01]  /*3260*/  UMOV UR24, 0x0 ;  /* 0x0000000000187882 */ /* 0x000fe20000000000 */
[----:B------:R-:W-:-:S02]  /*3270*/  UMOV UR25, 0x8108910 ;  /* 0x0810891000197882 */ /* 0x000fc40000000000 */
[----:B------:R-:W-:Y:S02]  /*3280*/  UIADD3 UR10, UPT, UPT, UR5, 0x8400, URZ ;  /* 0x00008400050a7890 */ /* 0x000fe4000fffe0ff */
[----:B------:R-:W-:Y:S02]  /*3290*/  UIADD3 UR11, UPT, UPT, UR5, 0x28400, URZ ;  /* 0x00028400050b7890 */ /* 0x000fe4000fffe0ff */
[----:B----4-:R-:W-:Y:S01]  /*32a0*/  UIADD3 UR7, UPT, UPT, UR7, 0x1f, URZ ;  /* 0x0000001f07077890 */ /* 0x010fe2000fffe0ff */
[----:B-1----:R-:W1:Y:S01]  /*32b0*/  LDS R0, [UR5+0x180] ;  /* 0x00018005ff007984 */ /* 0x002e620008000800 */
[----:B------:R-:W-:Y:S02]  /*32c0*/  USHF.R.U32.HI UR10, URZ, 0x4, UR10 ;  /* 0x00000004ff0a7899 */ /* 0x000fe4000801160a */
[----:B------:R-:W-:Y:S02]  /*32d0*/  USHF.R.S32.HI UR4, URZ, 0x1f, UR7 ;  /* 0x0000001fff047899 */ /* 0x000fe40008011407 */
[----:B------:R-:W-:-:S02]  /*32e0*/  USHF.R.U32.HI UR11, URZ, 0x4, UR11 ;  /* 0x00000004ff0b7899 */ /* 0x000fc4000801160b */
[----:B------:R-:W-:Y:S02]  /*32f0*/  ULEA.HI UR4, UR4, UR7, URZ, 0x5 ;  /* 0x0000000704047291 */ /* 0x000fe4000f8f28ff */
[----:B------:R-:W-:Y:S02]  /*3300*/  ULOP3.LUT UR10, UR10, 0x3fff, URZ, 0xc0, !UPT ;  /* 0x00003fff0a0a7892 */ /* 0x000fe4000f8ec0ff */
[----:B------:R-:W-:Y:S02]  /*3310*/  USHF.R.S32.HI UR4, URZ, 0x5, UR4 ;  /* 0x00000005ff047899 */ /* 0x000fe40008011404 */
[----:B------:R-:W-:Y:S02]  /*3320*/  ULOP3.LUT UR11, UR11, 0x3fff, URZ, 0xc0, !UPT ;  /* 0x00003fff0b0b7892 */ /* 0x000fe4000f8ec0ff */
[----:B------:R-:W-:Y:S01]  /*3330*/  UISETP.LT.AND UP0, UPT, UR4, 0x1, UPT ;  /* 0x000000010400788c */ /* 0x000fe2000bf01270 */
[----:B------:R-:W-:Y:S01]  /*3340*/  UMOV UR22, 0x0 ;  /* 0x0000000000167882 */ /* 0x000fe20000000000 */
[----:B------:R-:W-:-:S02]  /*3350*/  UMOV UR23, 0x8108910 ;  /* 0x0810891000177882 */ /* 0x000fc40000000000 */
[----:B------:R-:W-:Y:S02]  /*3360*/  USEL UR9, UR4, 0x1, !UP0 ;  /* 0x0000000104097887 */ /* 0x000fe4000c000000 */
[----:B------:R-:W-:Y:S02]  /*3370*/  ULOP3.LUT UR10, UR10, 0x1000000, URZ, 0xfc, !UPT ;  /* 0x010000000a0a7892 */ /* 0x000fe4000f8efcff */
[----:B------:R-:W-:Y:S02]  /*3380*/  ULOP3.LUT UR11, UR11, 0x10000, URZ, 0xfc, !UPT ;  /* 0x000100000b0b7892 */ /* 0x000fe4000f8efcff */
[----:B------:R-:W-:Y:S02]  /*3390*/  UIADD3 UR9, UPT, UPT, -UR9, URZ, URZ ;  /* 0x000000ff09097290 */ /* 0x000fe4000fffe1ff */
[----:B---3--:R-:W-:Y:S01]  /*33a0*/  UISETP.GE.AND UP3, UPT, UR6, 0x1, UPT ;  /* 0x000000010600788c */ /* 0x008fe2000bf66270 */
[----:B------:R-:W-:Y:S01]  /*33b0*/  UMOV UR20, 0x0 ;  /* 0x0000000000147882 */ /* 0x000fe20000000000 */
[----:B------:R-:W-:Y:S01]  /*33c0*/  UMOV UR21, 0x8108910 ;  /* 0x0810891000157882 */ /* 0x000fe20000000000 */
[----:B------:R-:W-:Y:S01]  /*33d0*/  UMOV UR18, 0x0 ;  /* 0x0000000000127882 */ /* 0x000fe20000000000 */
[----:B------:R-:W-:Y:S01]  /*33e0*/  UMOV UR19, 0x8108910 ;  /* 0x0810891000137882 */ /* 0x000fe20000000000 */
[----:B-1----:R-:W-:-:S15]  /*33f0*/  R2UR UR16, R0 ;  /* 0x00000000001072ca */ /* 0x002fde00000e0000 */
.L_x_63:
[----:B------:R-:W-:Y:S02]  /*3400*/  LEA R0, R10, UR5, 0x3 ;  /* 0x000000050a007c11 */ /* 0x000fe4000f8e18ff */
[----:B------:R-:W-:Y:S02]  /*3410*/  SHF.L.U32 R2, R9, 0x1f, RZ ;  /* 0x0000001f09027819 */ /* 0x000fe400000006ff */
[----:B------:R-:W-:Y:S01]  /*3420*/  PLOP3.LUT P0, PT, PT, PT, UP3, 0x80, 0x8 ;  /* 0x000000000008781c */ /* 0x000fe20003f0f038 */
[----:B------:R-:W-:Y:S01]  /*3430*/  VIADD R3, R0, 0xe0 ;  /* 0x000000e000037836 */ /* 0x000fe20000000000 */
[----:B-1----:R-:W1:Y:S02]  /*3440*/  SYNCS.PHASECHK.TRANS64.TRYWAIT P1, [R0+URZ+0xd0], R2 ;  /* 0x0000d002000075a7 */ /* 0x002e6400080211ff */
[----:B-1-3--:R-:W-:Y:S09]  /*3450*/  @!P1 BRA `(.L_x_57) ;  /* 0x0000004c00a49947 */ /* 0x00aff20003800000 */
.L_x_158:
[----:B------:R-:W-:Y:S01]  /*3460*/  LEA R4, R10, UR5, 0x4 ;  /* 0x000000050a047c11 */ /* 0x000fe2000f8e20ff */
[----:B------:R-:W-:Y:S01]  /*3470*/  @UP3 ULEA UR6, UR14, UR5, 0x3 ;  /* 0x000000050e063291 */ /* 0x000fe2000f8e18ff */
[----:B------:R-:W-:Y:S01]  /*3480*/  PLOP3.LUT P2, PT, PT, PT, PT, 0x80, 0x8 ;  /* 0x000000000008781c */ /* 0x000fe20003f4f070 */
[----:B------:R-:W-:Y:S01]  /*3490*/  ULEA UR7, UR15, UR5, 0x3 ;  /* 0x000000050f077291 */ /* 0x000fe2000f8e18ff */
[----:B------:R-:W-:Y:S01]  /*34a0*/  PRMT R3, RZ, 0x654, R3 ;  /* 0x00000654ff037816 */ /* 0x000fe20000000003 */
[----:B------:R-:W-:Y:S01]  /*34b0*/  ULEA UR8, UR15, UR16, 0x6 ;  /* 0x000000100f087291 */ /* 0x000fe2000f8e30ff */
[----:B------:R-:W2:Y:S01]  /*34c0*/  LDS.128 R4, [R4+0x160] ;  /* 0x0001600004047984 */ /* 0x000ea20000000c00 */
[----:B-1----:R-:W-:Y:S02]  /*34d0*/  @P0 SHF.L.U32 R2, R8, 0x1f, RZ ;  /* 0x0000001f08020819 */ /* 0x002fe400000006ff */
[----:B------:R-:W-:Y:S01]  /*34e0*/  SHF.L.U32 R0, R11, 0x1f, RZ ;  /* 0x0000001f0b007819 */ /* 0x000fe200000006ff */
[----:B------:R-:W-:Y:S01]  /*34f0*/  @!PT LDS RZ, [RZ] ;  /* 0x00000000fffff984 */ /* 0x000fe20000000800 */
[----:B------:R-:W-:Y:S01]  /*3500*/  @!PT LDS RZ, [RZ] ;  /* 0x00000000fffff984 */ /* 0x000fe20000000800 */
[----:B------:R-:W-:Y:S01]  /*3510*/  @!PT LDS RZ, [RZ] ;  /* 0x00000000fffff984 */ /* 0x000fe20000000800 */
[----:B------:R-:W-:Y:S01]  /*3520*/  @!PT LDS RZ, [RZ] ;  /* 0x00000000fffff984 */ /* 0x000fe20000000800 */
[----:B------:R1:W-:Y:S06]  /*3530*/  MEMBAR.ALL.CTA ;  /* 0x0000000000007992 */ /* 0x0003ec0000008000 */
[----:B-1----:R-:W1:Y:S02]  /*3540*/  FENCE.VIEW.ASYNC.S ;  /* 0x00000000000073c6 */ /* 0x002e640000000000 */
[----:B-1----:R1:W-:Y:S01]  /*3550*/  SYNCS.ARRIVE.TRANS64.RED.A1T0 RZ, [R3+URZ], RZ ;  /* 0x000000ff03ff79a7 */ /* 0x0023e200081004ff */
[----:B------:R1:W3:Y:S01]  /*3560*/  @P0 SYNCS.PHASECHK.TRANS64.TRYWAIT P2, [UR6], R2 ;  /* 0x00000002ff0005a7 */ /* 0x0002e20008041106 */
[----:B--2---:R-:W-:Y:S01]  /*3570*/  LOP3.LUT P1, RZ, R6, 0x1, RZ, 0xc0, !PT ;  /* 0x0000000106ff7812 */ /* 0x004fe2000782c0ff */
[----:B------:R-:W2:Y:S02]  /*3580*/  SYNCS.PHASECHK.TRANS64.TRYWAIT P0, [UR7+0x110], R0 ;  /* 0x00011000ff0075a7 */ /* 0x000ea40008001107 */
[----:B-123--:R-:W-:Y:S10]  /*3590*/  @!P0 BRA `(.L_x_58) ;  /* 0x0000004c00688947 */ /* 0x00eff40003800000 */
.L_x_160:
[----:B------:R-:W-:Y:S01]  /*35a0*/  IADD3 R10, PT, PT, R10, 0x1, RZ ;  /* 0x000000010a0a7810 */ /* 0x000fe20007ffe0ff */
[----:B------:R-:W-:Y:S06]  /*35b0*/  BRA.U !UP3, `(.L_x_59) ;  /* 0x000000010bc07547 */ /* 0x000fec000b800000 */
[----:B------:R-:W-:Y:S01]  /*35c0*/  UPLOP3.LUT UP4, UPT, UPT, UPT, UPT, 0x40, 0x4 ;  /* 0x000000000004789c */ /* 0x000fe20003f8e870 */
[----:B------:R-:W-:Y:S01]  /*35d0*/  UMOV UR13, UR9 ;  /* 0x00000009000d7c82 */ /* 0x000fe20008000000 */
[----:B------:R-:W-:Y:S01]  /*35e0*/  UMOV UR12, UR4 ;  /* 0x00000004000c7c82 */ /* 0x000fe20008000000 */
[----:B------:R-:W-:-:S08]  /*35f0*/  UMOV UR17, UR14 ;  /* 0x0000000e00117c82 */ /* 0x000fd00008000000 */
.L_x_62:
[----:B------:R-:W-:Y:S02]  /*3600*/  UIADD3 UR13, UPT, UPT, UR13, 0x1, URZ ;  /* 0x000000010d0d7890 */ /* 0x000fe4000fffe0ff */
[----:B--2---:R-:W-:Y:S02]  /*3610*/  ULEA UR6, UR17, UR5, 0x3 ;  /* 0x0000000511067291 */ /* 0x004fe4000f8e18ff */
[----:B------:R-:W-:Y:S01]  /*3620*/  UISETP.NE.AND UP0, UPT, UR13, URZ, UPT ;  /* 0x000000ff0d00728c */ /* 0x000fe2000bf05270 */
[----:B---3--:R-:W-:Y:S10]  /*3630*/  @P2 BRA `(.L_x_60) ;  /* 0x00000000000c2947 */ /* 0x008ff40003800000 */
[----:B-1----:R-:W-:Y:S04]  /*3640*/  SHF.L.U32 R2, R8, 0x1f, RZ ;  /* 0x0000001f08027819 */ /* 0x002fe800000006ff */
[----:B------:R-:W1:Y:S02]  /*3650*/  SYNCS.PHASECHK.TRANS64.TRYWAIT P0, [UR6], R2 ;  /* 0x00000002ff0075a7 */ /* 0x000e640008001106 */
[----:B-1----:R-:W-:Y:S05]  /*3660*/  @!P0 BRA `(.L_x_61) ;  /* 0x0000004c004c8947 */ /* 0x002fea0003800000 */
.L_x_60:
[----:B------:R-:W-:Y:S01]  /*3670*/  UISETP.NE.AND UP1, UPT, UR12, 0x1, UPT ;  /* 0x000000010c00788c */ /* 0x000fe2000bf25270 */
[----:B------:R-:W-:Y:S01]  /*3680*/  PLOP3.LUT P2, PT, PT, PT, PT, 0x80, 0x8 ;  /* 0x000000000008781c */ /* 0x000fe20003f4f070 */
[----:B------:R-:W-:Y:S02]  /*3690*/  UIADD3 UR14, UPT, UPT, UR17, 0x1, URZ ;  /* 0x00000001110e7890 */ /* 0x000fe4000fffe0ff */
[----:B------:R-:W-:Y:S02]  /*36a0*/  ULEA UR28, UR17, UR11, 0x9 ;  /* 0x0000000b111c7291 */ /* 0x000fe4000f8e48ff */
[----:B------:R-:W-:Y:S01]  /*36b0*/  UISETP.NE.AND UP2, UPT, UR14, 0x8, UPT ;  /* 0x000000080e00788c */ /* 0x000fe2000bf45270 */
[----:B------:R-:W-:Y:S01]  /*36c0*/  PLOP3.LUT P0, PT, PT, PT, UP1, 0x80, 0x8 ;  /* 0x000000000008781c */ /* 0x000fe20003f0f018 */
[----:B------:R-:W-:Y:S02]  /*36d0*/  UIADD3 UR40, UPT, UPT, UR28, 0x2, URZ ;  /* 0x000000021c287890 */ /* 0x000fe4000fffe0ff */
[----:B------:R-:W-:Y:S02]  /*36e0*/  USEL UR27, URZ, 0x1, UP2 ;  /* 0x00000001ff1b7887 */ /* 0x000fe40009000000 */
[----:B------:R-:W-:Y:S02]  /*36f0*/  USEL UR14, UR14, URZ, UP2 ;  /* 0x000000ff0e0e7287 */ /* 0x000fe40009000000 */
[----:B------:R-:W-:Y:S02]  /*3700*/  UIADD3 UR36, UPT, UPT, UR28, 0x4, URZ ;  /* 0x000000041c247890 */ /* 0x000fe4000fffe0ff */
[----:B------:R-:W-:Y:S01]  /*3710*/  @UP1 ULEA UR26, UR14, UR5, 0x3 ;  /* 0x000000050e1a1291 */ /* 0x000fe2000f8e18ff */
[----:B------:R-:W-:Y:S01]  /*3720*/  LOP3.LUT R8, R8, UR27, RZ, 0x3c, !PT ;  /* 0x0000001b08087c12 */ /* 0x000fe2000f8e3cff */
[----:B------:R-:W-:Y:S02]  /*3730*/  UIADD3 UR32, UPT, UPT, UR28, 0x6, URZ ;  /* 0x000000061c207890 */ /* 0x000fe4000fffe0ff */
[----:B------:R-:W-:Y:S01]  /*3740*/  UIADD3 UR6, UPT, UPT, UR6, 0x40, URZ ;  /* 0x0000004006067890 */ /* 0x000fe2000fffe0ff */
[----:B-1----:R-:W-:Y:S01]  /*3750*/  @P0 SHF.L.U32 R0, R8, 0x1f, RZ ;  /* 0x0000001f08000819 */ /* 0x002fe200000006ff */
[----:B------:R-:W-:Y:S01]  /*3760*/  UIADD3 UR12, UPT, UPT, UR12, -0x1, URZ ;  /* 0xffffffff0c0c7890 */ /* 0x000fe2000fffe0ff */
[----:B------:R-:W-:Y:S02]  /*3770*/  UMOV UR29, 0x40004040 ;  /* 0x40004040001d7882 */ /* 0x000fe40000000000 */
[----:B------:R2:W3:Y:S01]  /*3780*/  @P0 SYNCS.PHASECHK.TRANS64.TRYWAIT P2, [UR26], R0 ;  /* 0x00000000ff0005a7 */ /* 0x0004e2000804111a */
[----:B------:R-:W-:Y:S01]  /*3790*/  ULEA UR26, UR17, UR10, 0xa ;  /* 0x0000000a111a7291 */ /* 0x000fe2000f8e50ff */
[----:B------:R-:W-:Y:S01]  /*37a0*/  UMOV UR27, 0x20004020 ;  /* 0x20004020001b7882 */ /* 0x000fe20000000000 */
[----:B------:R-:W-:Y:S02]  /*37b0*/  UMOV UR41, 0x40004040 ;  /* 0x4000404000297882 */ /* 0x000fe40000000000 */
[----:B------:R-:W-:Y:S02]  /*37c0*/  UIADD3 UR38, UPT, UPT, UR26, 0x40, URZ ;  /* 0x000000401a267890 */ /* 0x000fe4000fffe0ff */
[----:B------:R-:W-:Y:S02]  /*37d0*/  UIADD3 UR34, UPT, UPT, UR26, 0x80, URZ ;  /* 0x000000801a227890 */ /* 0x000fe4000fffe0ff */
[----:B------:R-:W-:Y:S01]  /*37e0*/  UIADD3 UR30, UPT, UPT, UR26, 0xc0, URZ ;  /* 0x000000c01a1e7890 */ /* 0x000fe2000fffe0ff */
[----:B------:R2:W-:Y:S01]  /*37f0*/  UTCHMMA gdesc[UR26], gdesc[UR28], tmem[UR8], tmem[UR24], idesc[UR25], UP4 ;  /* 0x00ff181c1a0075ea */ /* 0x0005e2000a000008 */
[----:B------:R-:W-:Y:S01]  /*3800*/  UPLOP3.LUT UP4, UPT, UPT, UPT, UPT, 0x80, 0x8 ;  /* 0x000000000008789c */ /* 0x000fe20003f8f070 */
[----:B------:R-:W-:Y:S01]  /*3810*/  UMOV UR39, 0x20004020 ;  /* 0x2000402000277882 */ /* 0x000fe20000000000 */
[----:B------:R-:W-:Y:S01]  /*3820*/  UMOV UR37, 0x40004040 ;  /* 0x4000404000257882 */ /* 0x000fe20000000000 */
[----:B------:R2:W-:Y:S01]  /*3830*/  UTCHMMA gdesc[UR38], gdesc[UR40], tmem[UR8], tmem[UR22], idesc[UR23], UPT ;  /* 0x00ff1628260075ea */ /* 0x0005e2000b800008 */
[----:B------:R-:W-:Y:S01]  /*3840*/  UMOV UR35, 0x20004020 ;  /* 0x2000402000237882 */ /* 0x000fe20000000000 */
[----:B------:R-:W-:Y:S01]  /*3850*/  UMOV UR33, 0x40004040 ;  /* 0x4000404000217882 */ /* 0x000fe20000000000 */
[----:B------:R-:W-:Y:S01]  /*3860*/  UMOV UR31, 0x20004020 ;  /* 0x20004020001f7882 */ /* 0x000fe20000000000 */
[----:B------:R2:W-:Y:S01]  /*3870*/  UTCHMMA gdesc[UR34], gdesc[UR36], tmem[UR8], tmem[UR20], idesc[UR21], UPT ;  /* 0x00ff1424220075ea */ /* 0x0005e2000b800008 */
[----:B------:R2:W-:Y:S01]  /*3880*/  UTCHMMA gdesc[UR30], gdesc[UR32], tmem[UR8], tmem[UR18], idesc[UR19], UPT ;  /* 0x00ff12201e0075ea */ /* 0x0005e2000b800008 */
[----:B------:R2:W-:Y:S01]  /*3890*/  UTCBAR [UR6], URZ ;  /* 0x000000ff060073e9 */ /* 0x0005e200080000ff */
[----:B------:R-:W-:Y:S01]  /*38a0*/  UMOV UR17, UR14 ;  /* 0x0000000e00117c82 */ /* 0x000fe20008000000 */
[----:B------:R-:W-:Y:S05]  /*38b0*/  BRA.U UP0, `(.L_x_62) ;  /* 0xfffffffd00507547 */ /* 0x000fea000b83ffff */
.L_x_59:
[----:B------:R-:W-:Y:S01]  /*38c0*/  UIADD3 UR15, UPT, UPT, UR15, 0x1, URZ ;  /* 0x000000010f0f7890 */ /* 0x000fe2000fffe0ff */
[C---:B------:R-:W-:Y:S01]  /*38d0*/  ISETP.NE.AND P0, PT, R10.reuse, 0x2, PT ;  /* 0x000000020a00780c */ /* 0x040fe20003f05270 */
[----:B------:R-:W-:Y:S02]  /*38e0*/  UIADD3 UR7, UPT, UPT, UR7, 0xf0, URZ ;  /* 0x000000f007077890 */ /* 0x000fe4000fffe0ff */
[----:B------:R-:W-:Y:S01]  /*38f0*/  UISETP.NE.AND UP0, UPT, UR15, 0x4, UPT ;  /* 0x000000040f00788c */ /* 0x000fe2000bf05270 */
[----:B-12---:R-:W-:Y:S02]  /*3900*/  SEL R0, RZ, 0x1, P0 ;  /* 0x00000001ff007807 */ /* 0x006fe40000000000 */
[----:B------:R-:W-:Y:S01]  /*3910*/  SEL R10, R10, RZ, P0 ;  /* 0x000000ff0a0a7207 */ /* 0x000fe20000000000 */
[----:B------:R-:W-:Y:S01]  /*3920*/  USEL UR6, URZ, 0x1, UP0 ;  /* 0x00000001ff067887 */ /* 0x000fe20008000000 */
[----:B------:R-:W-:Y:S01]  /*3930*/  LOP3.LUT R9, R9, R0, RZ, 0x3c, !PT ;  /* 0x0000000009097212 */ /* 0x000fe200078e3cff */
[----:B------:R-:W-:Y:S01]  /*3940*/  USEL UR15, UR15, URZ, UP0 ;  /* 0x000000ff0f0f7287 */ /* 0x000fe20008000000 */
[----:B------:R1:W-:Y:S03]  /*3950*/  UTCBAR [UR7], URZ ;  /* 0x000000ff070073e9 */ /* 0x0003e600080000ff */
[----:B------:R-:W-:Y:S01]  /*3960*/  LOP3.LUT R11, R11, UR6, RZ, 0x3c, !PT ;  /* 0x000000060b0b7c12 */ /* 0x000fe2000f8e3cff */
[----:B------:R-:W-:Y:S07]  /*3970*/  @P1 BRA `(.L_x_63) ;  /* 0xfffffff800a01947 */ /* 0x000fee000383ffff */
[----:B------:R-:W2:Y:S01]  /*3980*/  S2UR UR4, SR_CgaCtaId ;  /* 0x00000000000479c3 */ /* 0x000ea20000008800 */
[----:B------:R-:W-:Y:S01]  /*3990*/  ELECT P0, URZ, PT ;  /* 0x0000000000ff782f */ /* 0x000fe20003800000 */
[----:B------:R-:W-:Y:S01]  /*39a0*/  IMAD.MOV.U32 R0, RZ, RZ, 0x1 ;  /* 0x00000001ff007424 */ /* 0x000fe200078e00ff */
[----:B------:R-:W-:Y:S01]  /*39b0*/  UIADD3 UR5, UPT, UPT, UR5, 0x110, URZ ;  /* 0x0000011005057890 */ /* 0x000fe2000fffe0ff */
[----:B------:R-:W-:Y:S01]  /*39c0*/  SHF.L.U32 R2, R11, 0x1f, RZ ;  /* 0x0000001f0b027819 */ /* 0x000fe200000006ff */
[----:B------:R-:W-:-:S03]  /*39d0*/  UMOV UR6, 0x40 ;  /* 0x0000004000067882 */ /* 0x000fc60000000000 */
[----:B------:R-:W-:Y:S01]  /*39e0*/  UVIRTCOUNT.DEALLOC.SMPOOL 0x80 ;  /* 0x000000800000784c */ /* 0x000fe20000000000 */
[----:B--2---:R-:W-:Y:S02]  /*39f0*/  ULEA UR4, UR4, UR6, 0x18 ;  /* 0x0000000604047291 */ /* 0x004fe4000f8ec0ff */
[----:B------:R-:W-:-:S07]  /*3a00*/  ULEA UR6, UR15, UR5, 0x3 ;  /* 0x000000050f067291 */ /* 0x000fce000f8e18ff */
[----:B------:R2:W-:Y:S02]  /*3a10*/  @P0 STS.U8 [UR4+0x1c], R0 ;  /* 0x00001c00ff000988 */ /* 0x0005e40008000004 */
[----:B------:R-:W4:Y:S02]  /*3a20*/  SYNCS.PHASECHK.TRANS64.TRYWAIT P0, [UR6], R2 ;  /* 0x00000002ff0075a7 */ /* 0x000f240008001106 */
[----:B--2-4-:R-:W-:Y:S05]  /*3a30*/  @!P0 BRA `(.L_x_64) ;  /* 0x0000004800708947 */ /* 0x014fea0003800000 */
.L_x_163:
[----:B-1----:R-:W-:-:S04]  /*3a40*/  UIADD3 UR7, UPT, UPT, UR15, 0x1, URZ ;  /* 0x000000010f077890 */ /* 0x002fc8000fffe0ff */
[----:B------:R-:W-:-:S04]  /*3a50*/  UISETP.NE.AND UP0, UPT, UR7, 0x4, UPT ;  /* 0x000000040700788c */ /* 0x000fc8000bf05270 */
[----:B------:R-:W-:Y:S02]  /*3a60*/  USEL UR8, URZ, 0x1, UP0 ;  /* 0x00000001ff087887 */ /* 0x000fe40008000000 */
[----:B------:R-:W-:-:S04]  /*3a70*/  USEL UR7, UR7, URZ, UP0 ;  /* 0x000000ff07077287 */ /* 0x000fc80008000000 */
[----:B------:R-:W-:Y:S01]  /*3a80*/  ULEA UR6, UR7, UR5, 0x3 ;  /* 0x0000000507067291 */ /* 0x000fe2000f8e18ff */
[----:B--2---:R-:W-:-:S04]  /*3a90*/  LOP3.LUT R2, R11, UR8, RZ, 0x3c, !PT ;  /* 0x000000080b027c12 */ /* 0x004fc8000f8e3cff */
[----:B------:R-:W-:-:S04]  /*3aa0*/  SHF.L.U32 R3, R2, 0x1f, RZ ;  /* 0x0000001f02037819 */ /* 0x000fc800000006ff */
[----:B------:R-:W1:Y:S02]  /*3ab0*/  SYNCS.PHASECHK.TRANS64.TRYWAIT P0, [UR6], R3 ;  /* 0x00000003ff0075a7 */ /* 0x000e640008001106 */
[----:B-1----:R-:W-:Y:S05]  /*3ac0*/  @!P0 BRA `(.L_x_65) ;  /* 0x0000004800648947 */ /* 0x002fea0003800000 */
.L_x_165:
        /* <DEDUP_REMOVED lines=9> */
.L_x_167:
[----:B------:R-:W-:-:S04]  /*3b60*/  UIADD3 UR7, UPT, UPT, UR7, 0x1, URZ ;  /* 0x0000000107077890 */ /* 0x000fc8000fffe0ff */
[----:B------:R-:W-:-:S04]  /*3b70*/  UISETP.NE.AND UP0, UPT, UR7, 0x4, UPT ;  /* 0x000000040700788c */ /* 0x000fc8000bf05270 */
[----:B------:R-:W-:Y:S02]  /*3b80*/  USEL UR6, URZ, 0x1, UP0 ;  /* 0x00000001ff067887 */ /* 0x000fe40008000000 */
[----:B------:R-:W-:-:S04]  /*3b90*/  USEL UR7, UR7, URZ, UP0 ;  /* 0x000000ff07077287 */ /* 0x000fc80008000000 */
[----:B------:R-:W-:Y:S01]  /*3ba0*/  ULEA UR7, UR7, UR5, 0x3 ;  /* 0x0000000507077291 */ /* 0x000fe2000f8e18ff */
[----:B------:R-:W-:-:S04]  /*3bb0*/  LOP3.LUT R2, R2, UR6, RZ, 0x3c, !PT ;  /* 0x0000000602027c12 */ /* 0x000fc8000f8e3cff */
[----:B------:R-:W-:-:S04]  /*3bc0*/  SHF.L.U32 R2, R2, 0x1f, RZ ;  /* 0x0000001f02027819 */ /* 0x000fc800000006ff */
[----:B------:R-:W2:Y:S02]  /*3bd0*/  SYNCS.PHASECHK.TRANS64.TRYWAIT P0, [UR7], R2 ;  /* 0x00000002ff0075a7 */ /* 0x000ea40008001107 */
[----:B--2---:R-:W-:Y:S05]  /*3be0*/  @!P0 BRA `(.L_x_67) ;  /* 0x00000048004c8947 */ /* 0x004fea0003800000 */
.L_x_169:
[----:B------:R-:W-:Y:S01]  /*3bf0*/  NOP ;  /* 0x0000000000007918 */ /* 0x000fe20000000000 */
[----:B-1----:R-:W1:Y:S01]  /*3c00*/  LDS R0, [UR4+0x14] ;  /* 0x00001404ff007984 */ /* 0x002e620008000800 */
[----:B------:R-:W-:Y:S01]  /*3c10*/  ULOP3.LUT UR6, UR16, 0xffff, URZ, 0xc0, !UPT ;  /* 0x0000ffff10067892 */ /* 0x000fe2000f8ec0ff */
[----:B------:R-:W-:Y:S01]  /*3c20*/  UMOV UR8, 0xffff ;  /* 0x0000ffff00087882 */ /* 0x000fe20000000000 */
[----:B------:R-:W-:Y:S02]  /*3c30*/  UMOV UR5, 0x1 ;  /* 0x0000000100057882 */ /* 0x000fe40000000000 */
[----:B------:R-:W-:-:S04]  /*3c40*/  USHF.R.U32.HI UR6, URZ, 0x5, UR6 ;  /* 0x00000005ff067899 */ /* 0x000fc80008011606 */
[----:B------:R-:W-:Y:S02]  /*3c50*/  USHF.L.U32 UR8, UR8, UR6, URZ ;  /* 0x0000000608087299 */ /* 0x000fe400080006ff */
[----:B------:R-:W-:-:S04]  /*3c60*/  USHF.L.U32 UR5, UR5, UR6, URZ ;  /* 0x0000000605057299 */ /* 0x000fc800080006ff */
[----:B-1----:R-:W-:-:S04]  /*3c70*/  LOP3.LUT R0, R0, UR8, RZ, 0xc0, !PT ;  /* 0x0000000800007c12 */ /* 0x002fc8000f8ec0ff */
[----:B------:R-:W-:-:S13]  /*3c80*/  ISETP.NE.AND P0, PT, R0, UR8, PT ;  /* 0x0000000800007c0c */ /* 0x000fda000bf05270 */
[----:B------:R-:W-:Y:S05]  /*3c90*/  @P0 BRA `(.L_x_68) ;  /* 0x0000000000580947 */ /* 0x000fea0003800000 */
[----:B------:R-:W1:Y:S02]  /*3ca0*/  LDS R0, [UR4+0x18] ;  /* 0x00001804ff007984 */ /* 0x000e640008000800 */
[----:B-1----:R-:W-:-:S04]  /*3cb0*/  LOP3.LUT R0, R0, UR5, RZ, 0xc0, !PT ;  /* 0x0000000500007c12 */ /* 0x002fc8000f8ec0ff */
[----:B------:R-:W-:-:S13]  /*3cc0*/  ISETP.NE.AND P0, PT, R0, UR5, PT ;  /* 0x0000000500007c0c */ /* 0x000fda000bf05270 */
[----:B------:R-:W-:Y:S05]  /*3cd0*/  @P0 BRA `(.L_x_69) ;  /* 0x00000000003c0947 */ /* 0x000fea0003800000 */
[----:B------:R-:W1:Y:S01]  /*3ce0*/  S2R R2, SR_LANEID ;  /* 0x0000000000027919 */ /* 0x000e620000000000 */
[----:B------:R-:W-:Y:S01]  /*3cf0*/  ULOP3.LUT UR8, URZ, UR8, URZ, 0x33, !UPT ;  /* 0x00000008ff087292 */ /* 0x000fe2000f8e33ff */
[----:B------:R-:W-:Y:S02]  /*3d00*/  VOTEU.ANY UR7, UPT, PT ;  /* 0x0000000000077886 */ /* 0x000fe400038e0100 */
[----:B------:R-:W-:-:S03]  /*3d10*/  UFLO.U32 UR7, UR7 ;  /* 0x00000007000772bd */ /* 0x000fc600080e0000 */
[----:B------:R-:W-:-:S04]  /*3d20*/  IMAD.U32 R0, RZ, RZ, UR8 ;  /* 0x00000008ff007e24 */ /* 0x000fc8000f8e00ff */
[----:B------:R2:W4:Y:S02]  /*3d30*/  REDUX UR6, R0 ;  /* 0x00000000000673c4 */ /* 0x0005240000000000 */
[----:B------:R1:W-:Y:S02]  /*3d40*/  UTCATOMSWS.AND URZ, UR8 ;  /* 0x0000000800ff79e3 */ /* 0x0003e40008000000 */
[----:B-1----:R-:W-:Y:S02]  /*3d50*/  ISETP.EQ.U32.AND P0, PT, R2, UR7, PT ;  /* 0x0000000702007c0c */ /* 0x002fe4000bf02070 */
[----:B--2---:R-:W-:Y:S02]  /*3d60*/  LOP3.LUT R0, RZ, UR5, RZ, 0x33, !PT ;  /* 0x00000005ff007c12 */ /* 0x004fe4000f8e33ff */
[----:B----4-:R-:W-:Y:S02]  /*3d70*/  MOV R2, UR6 ;  /* 0x0000000600027c02 */ /* 0x010fe40008000f00 */
[----:B------:R-:W1:Y:S07]  /*3d80*/  REDUX UR5, R0 ;  /* 0x00000000000573c4 */ /* 0x000e6e0000000000 */
[----:B------:R2:W-:Y:S01]  /*3d90*/  @P0 ATOMS.AND RZ, [UR4+0x14], R2 ;  /* 0x00001402ffff098c */ /* 0x0005e2000a800004 */
[----:B-1----:R-:W-:-:S05]  /*3da0*/  IMAD.U32 R0, RZ, RZ, UR5 ;  /* 0x00000005ff007e24 */ /* 0x002fca000f8e00ff */
[----:B------:R2:W-:Y:S01]  /*3db0*/  @P0 ATOMS.AND RZ, [UR4+0x18], R0 ;  /* 0x00001800ffff098c */ /* 0x0005e2000a800004 */
[----:B------:R-:W-:Y:S05]  /*3dc0*/  BRA `(.L_x_70) ;  /* 0x0000000000147947 */ /* 0x000fea0003800000 */
.L_x_69:
[----:B------:R-:W-:Y:S02]  /*3dd0*/  MOV R2, 0x3df0 ;  /* 0x00003df000027802 */ /* 0x000fe40000000f00 */
[----:B---3-5:R-:W-:Y:S05]  /*3de0*/  CALL.REL.NOINC `($__internal_0_$__cuda_sm10x_tcgen05_guardrail_trap_col_being_dealloced_not_returned_by_alloc) ;  /* 0x0000004c00347944 */ /* 0x028fea0003c00000 */
[----:B------:R-:W-:Y:S05]  /*3df0*/  BRA `(.L_x_70) ;  /* 0x0000000000087947 */ /* 0x000fea0003800000 */
.L_x_68:
[----:B------:R-:W-:Y:S02]  /*3e00*/  MOV R2, 0x3e20 ;  /* 0x00003e2000027802 */ /* 0x000fe40000000f00 */
[----:B---3-5:R-:W-:Y:S05]  /*3e10*/  CALL.REL.NOINC `($__internal_2_$__cuda_sm10x_tcgen05_guardrail_trap_unallocated_columns_being_dealloced) ;  /* 0x0000004c00407944 */ /* 0x028fea0003c00000 */
.L_x_70:
[----:B------:R-:W-:Y:S01]  /*3e20*/  NOP ;  /* 0x0000000000007918 */ /* 0x000fe20000000000 */
[----:B------:R-:W-:Y:S05]  /*3e30*/  EXIT ;  /* 0x000000000000794d */ /* 0x000fea0003800000 */
.L_x_52:
[----:B------:R-:W-:-:S09]  /*3e40*/  UISETP.NE.OR UP2, UPT, UR8, 0x3, !UP2 ;  /* 0x000000030800788c */ /* 0x000fd2000d745670 */
[----:B------:R-:W-:Y:S05]  /*3e50*/  BRA.U UP2, `(.L_x_71) ;  /* 0x0000001102087547 */ /* 0x000fea000b800000 */
[----:B------:R-:W1:Y:S01]  /*3e60*/  LDC R0, c[0x0][0xb30] ;  /* 0x0002cc00ff007b82 */ /* 0x000e620000000800 */
[----:B------:R-:W2:Y:S01]  /*3e70*/  LDCU.64 UR8, c[0x0][0x888] ;  /* 0x00011100ff0877ac */ /* 0x000ea20008000a00 */
[----:B------:R-:W-:Y:S01]  /*3e80*/  IMAD.MOV.U32 R30, RZ, RZ, 0x1 ;  /* 0x00000001ff1e7424 */ /* 0x000fe200078e00ff */
[----:B------:R-:W-:Y:S01]  /*3e90*/  CS2R R28, SRZ ;  /* 0x00000000001c7805 */ /* 0x000fe2000001ff00 */
[----:B------:R-:W-:Y:S01]  /*3ea0*/  IMAD.MOV.U32 R25, RZ, RZ, 0x2000 ;  /* 0x00002000ff197424 */ /* 0x000fe200078e00ff */
[----:B------:R-:W4:Y:S03]  /*3eb0*/  LDCU.64 UR4, c[0x0][0x890] ;  /* 0x00011200ff0477ac */ /* 0x000f260008000a00 */
[----:B------:R-:W3:Y:S01]  /*3ec0*/  LDC R24, c[0x0][0x370] ;  /* 0x0000dc00ff187b82 */ /* 0x000ee20000000800 */
[----:B------:R-:W-:Y:S01]  /*3ed0*/  UMOV UR7, 0x400 ;  /* 0x0000040000077882 */ /* 0x000fe20000000000 */
[----:B------:R-:W-:-:S02]  /*3ee0*/  UPLOP3.LUT UP1, UPT, UPT, UPT, UPT, 0x40, 0x4 ;  /* 0x000000000004789c */ /* 0x000fc40003f2e870 */
[----:B------:R-:W-:-:S04]  /*3ef0*/  ULEA UR7, UR37, UR7, 0x18 ;  /* 0x0000000725077291 */ /* 0x000fc8000f8ec0ff */
[----:B------:R-:W3:Y:S01]  /*3f00*/  LDC R3, c[0x0][0xb0c] ;  /* 0x0002c300ff037b82 */ /* 0x000ee20000000800 */
[----:B------:R-:W-:Y:S02]  /*3f10*/  UIADD3 UR13, UPT, UPT, UR7, 0x98, URZ ;  /* 0x00000098070d7890 */ /* 0x000fe4000fffe0ff */
[----:B--2---:R-:W-:Y:S02]  /*3f20*/  UISETP.NE.U32.AND UP2, UPT, UR8, URZ, UPT ;  /* 0x000000ff0800728c */ /* 0x004fe4000bf45070 */
[----:B------:R-:W-:Y:S02]  /*3f30*/  UIADD3 UR33, UPT, UPT, UR7, 0x80, URZ ;  /* 0x0000008007217890 */ /* 0x000fe4000fffe0ff */
[----:B----4-:R-:W-:Y:S01]  /*3f40*/  UISETP.NE.U32.AND UP3, UPT, UR4, URZ, UPT ;  /* 0x000000ff0400728c */ /* 0x010fe2000bf65070 */
[----:B------:R-:W2:Y:S01]  /*3f50*/  LDC R18, c[0x0][0xb20] ;  /* 0x0002c800ff127b82 */ /* 0x000ea20000000800 */
[----:B-1----:R-:W-:Y:S01]  /*3f60*/  ISETP.NE.AND P1, PT, R0, 0x1, PT ;  /* 0x000000010000780c */ /* 0x002fe20003f25270 */
[----:B------:R-:W-:-:S02]  /*3f70*/  UISETP.NE.AND.EX UP2, UPT, UR9, URZ, UPT, UP2 ;  /* 0x000000ff0900728c */ /* 0x000fc4000bf45320 */
[----:B------:R-:W-:Y:S02]  /*3f80*/  UIADD3 UR25, UPT, UPT, UR7, 0x88, URZ ;  /* 0x0000008807197890 */ /* 0x000fe4000fffe0ff */
[----:B------:R-:W-:Y:S02]  /*3f90*/  UIADD3 UR17, UPT, UPT, UR7, 0x90, URZ ;  /* 0x0000009007117890 */ /* 0x000fe4000fffe0ff */
[----:B-----5:R-:W1:Y:S01]  /*3fa0*/  LDC.64 R32, c[0x0][0x348] ;  /* 0x0000d200ff207b82 */ /* 0x020e620000000a00 */
[----:B------:R-:W-:Y:S02]  /*3fb0*/  UPRMT UR13, UR37, 0x654, UR13 ;  /* 0x00000654250d7896 */ /* 0x000fe4000800000d */
[----:B------:R-:W-:-:S05]  /*3fc0*/  UISETP.NE.AND.EX UP3, UPT, UR5, URZ, UPT, UP3 ;  /* 0x000000ff0500728c */ /* 0x000fca000bf65330 */
[----:B------:R-:W4:Y:S08]  /*3fd0*/  LDC.64 R16, c[0x0][0xb10] ;  /* 0x0002c400ff107b82 */ /* 0x000f300000000a00 */
[----:B------:R-:W1:Y:S08]  /*3fe0*/  LDC.64 R6, c[0x0][0xb18] ;  /* 0x0002c600ff067b82 */ /* 0x000e700000000a00 */
[----:B------:R-:W1:Y:S08]  /*3ff0*/  LDC.64 R4, c[0x0][0xb28] ;  /* 0x0002ca00ff047b82 */ /* 0x000e700000000a00 */
[----:B--23--:R-:W1:Y:S02]  /*4000*/  LDC R19, c[0x0][0x374] ;  /* 0x0000dd00ff137b82 */ /* 0x00ce640000000800 */
.L_x_82:
[C---:B------:R-:W-:Y:S02]  /*4010*/  LEA R0, R29.reuse, UR7, 0x3 ;  /* 0x000000071d007c11 */ /* 0x040fe4000f8e18ff */
[----:B------:R-:W-:Y:S02]  /*4020*/  SHF.L.U32 R2, R28, 0x1f, RZ ;  /* 0x0000001f1c027819 */ /* 0x000fe400000006ff */
[----:B------:R-:W-:Y:S02]  /*4030*/  LEA R20, R29, UR7, 0x4 ;  /* 0x000000071d147c11 */ /* 0x000fe4000f8e20ff */
[----:B--2---:R-:W2:Y:S02]  /*4040*/  SYNCS.PHASECHK.TRANS64.TRYWAIT P0, [R0+URZ+0xd0], R2 ;  /* 0x0000d002000075a7 */ /* 0x004ea400080011ff */
[----:B--2---:R-:W-:Y:S05]  /*4050*/  @!P0 BRA `(.L_x_72) ;  /* 0x0000004400488947 */ /* 0x004fea0003800000 */
.L_x_170:
[----:B------:R-:W-:Y:S01]  /*4060*/  ISETP.GE.AND P0, PT, R26, 0x1, PT ;  /* 0x000000011a00780c */ /* 0x000fe20003f06270 */
[----:B------:R-:W3:Y:S01]  /*4070*/  LDS.128 R20, [R20+0x160] ;  /* 0x0001600014147984 */ /* 0x000ee20000000c00 */
[----:B--2---:R-:W-:Y:S01]  /*4080*/  VIADD R0, R0, 0xe0 ;  /* 0x000000e000007836 */ /* 0x004fe20000000000 */
[----:B------:R-:W-:Y:S01]  /*4090*/  @!PT LDS RZ, [RZ] ;  /* 0x00000000fffff984 */ /* 0x000fe20000000800 */
[----:B------:R-:W-:Y:S01]  /*40a0*/  @!PT LDS RZ, [RZ] ;  /* 0x00000000fffff984 */ /* 0x000fe20000000800 */
[----:B------:R-:W-:Y:S01]  /*40b0*/  @!PT LDS RZ, [RZ] ;  /* 0x00000000fffff984 */ /* 0x000fe20000000800 */
[----:B------:R-:W-:Y:S01]  /*40c0*/  @!PT LDS RZ, [RZ] ;  /* 0x00000000fffff984 */ /* 0x000fe20000000800 */
[----:B------:R2:W-:Y:S06]  /*40d0*/  MEMBAR.ALL.CTA ;  /* 0x0000000000007992 */ /* 0x0005ec0000008000 */
[----:B--2---:R-:W2:Y:S01]  /*40e0*/  FENCE.VIEW.ASYNC.S ;  /* 0x00000000000073c6 */ /* 0x004ea20000000000 */
[----:B------:R-:W-:Y:S04]  /*40f0*/  PRMT R0, RZ, 0x654, R0 ;  /* 0x00000654ff007816 */ /* 0x000fe80000000000 */
[----:B--2---:R2:W-:Y:S01]  /*4100*/  SYNCS.ARRIVE.TRANS64.RED.A1T0 RZ, [R0+URZ], RZ ;  /* 0x000000ff00ff79a7 */ /* 0x0045e200081004ff */
[----:B---3--:R-:W-:Y:S11]  /*4110*/  LOP3.LUT P3, RZ, R22, 0x1, RZ, 0xc0, !PT ;  /* 0x0000000116ff7812 */ /* 0x008ff6000786c0ff */
[----:B------:R-:W-:Y:S02]  /*4120*/  @!UPT UIADD3 URZ, UPT, UPT, URZ, URZ, URZ ;  /* 0x000000fffffff290 */ /* 0x000fe4000fffe0ff */
[----:B------:R-:W-:Y:S02]  /*4130*/  @P3 MOV R11, R20 ;  /* 0x00000014000b3202 */ /* 0x000fe40000000f00 */
[----:B------:R-:W-:Y:S01]  /*4140*/  @P3 LOP3.LUT R10, R21, 0xffff, RZ, 0xc0, !PT ;  /* 0x0000ffff150a3812 */ /* 0x000fe200078ec0ff */
[----:B--2---:R-:W-:Y:S06]  /*4150*/  @!P0 BRA `(.L_x_73) ;  /* 0x0000000000a48947 */ /* 0x004fec0003800000 */
[-C--:B-1----:R-:W-:Y:S01]  /*4160*/  IMAD.HI.U32 R0, R19, R7.reuse, RZ ;  /* 0x0000000713007227 */ /* 0x082fe200078e00ff */
[----:B------:R-:W-:Y:S02]  /*4170*/  ISETP.NE.AND P0, PT, R6, 0x1, PT ;  /* 0x000000010600780c */ /* 0x000fe40003f05270 */
[----:B------:R-:W-:Y:S01]  /*4180*/  ISETP.NE.AND P2, PT, R26, 0x1, PT ;  /* 0x000000011a00780c */ /* 0x000fe20003f45270 */
[----:B----4-:R-:W-:Y:S01]  /*4190*/  IMAD.HI.U32 R9, R24, R16, RZ ;  /* 0x0000001018097227 */ /* 0x010fe200078e00ff */
[----:B------:R-:W-:Y:S02]  /*41a0*/  SHF.R.U32.HI R0, RZ, R18, R0 ;  /* 0x00000012ff007219 */ /* 0x000fe40000011600 */
[----:B------:R-:W-:Y:S01]  /*41b0*/  ISETP.NE.AND P4, PT, R3, 0x1, PT ;  /* 0x000000010300780c */ /* 0x000fe20003f85270 */
[----:B------:R-:W-:Y:S01]  /*41c0*/  IMAD.HI.U32 R13, R10, R7, RZ ;  /* 0x000000070a0d7227 */ /* 0x000fe200078e00ff */
[----:B------:R-:W-:Y:S02]  /*41d0*/  SHF.R.U32.HI R9, RZ, R17, R9 ;  /* 0x00000011ff097219 */ /* 0x000fe40000011609 */
[----:B------:R-:W-:Y:S01]  /*41e0*/  SEL R0, R19, R0, !P0 ;  /* 0x0000000013007207 */ /* 0x000fe20004000000 */
[----:B------:R-:W-:Y:S01]  /*41f0*/  IMAD.HI.U32 R12, R11, R16, RZ ;  /* 0x000000100b0c7227 */ /* 0x000fe200078e00ff */
[----:B------:R-:W-:Y:S03]  /*4200*/  SEL R9, R24, R9, !P4 ;  /* 0x0000000918097207 */ /* 0x000fe60006000000 */
[-C--:B------:R-:W-:Y:S01]  /*4210*/  IMAD.HI.U32 R8, R0, R4.reuse, RZ ;  /* 0x0000000400087227 */ /* 0x080fe200078e00ff */
[----:B------:R-:W-:Y:S03]  /*4220*/  SHF.R.U32.HI R12, RZ, R17, R12 ;  /* 0x00000011ff0c7219 */ /* 0x000fe6000001160c */
[----:B------:R-:W-:Y:S01]  /*4230*/  IMAD.HI.U32 R2, R9, R4, RZ ;  /* 0x0000000409027227 */ /* 0x000fe200078e00ff */
[-C--:B------:R-:W-:Y:S02]  /*4240*/  @P2 SHF.R.U32.HI R0, RZ, R5.reuse, R8 ;  /* 0x00000005ff002219 */ /* 0x080fe40000011608 */
[----:B------:R-:W-:Y:S02]  /*4250*/  SHF.R.U32.HI R8, RZ, R18, R13 ;  /* 0x00000012ff087219 */ /* 0x000fe4000001160d */
[----:B------:R-:W-:Y:S01]  /*4260*/  @P2 SHF.R.U32.HI R9, RZ, R5, R2 ;  /* 0x00000005ff092219 */ /* 0x000fe20000011602 */
[----:B------:R-:W-:Y:S01]  /*4270*/  IMAD R0, R26, R0, RZ ;  /* 0x000000001a007224 */ /* 0x000fe200078e02ff */
[----:B------:R-:W-:Y:S02]  /*4280*/  SEL R8, R10, R8, !P0 ;  /* 0x000000080a087207 */ /* 0x000fe40004000000 */
[----:B------:R-:W-:Y:S01]  /*4290*/  SEL R2, R11, R12, !P4 ;  /* 0x0000000c0b027207 */ /* 0x000fe20006000000 */
[----:B------:R-:W-:Y:S01]  /*42a0*/  IMAD R12, R26, R9, RZ ;  /* 0x000000091a0c7224 */ /* 0x000fe200078e02ff */
[C---:B------:R-:W-:Y:S01]  /*42b0*/  ISETP.GE.AND P0, PT, R8.reuse, R0, PT ;  /* 0x000000000800720c */ /* 0x040fe20003f06270 */
[----:B------:R-:W-:Y:S03]  /*42c0*/  IMAD.HI.U32 R0, R8, R4, RZ ;  /* 0x0000000408007227 */ /* 0x000fe600078e00ff */
[----:B------:R-:W-:Y:S02]  /*42d0*/  ISETP.GE.OR P0, PT, R2, R12, P0 ;  /* 0x0000000c0200720c */ /* 0x000fe40000706670 */
[-C--:B------:R-:W-:Y:S04]  /*42e0*/  SHF.R.U32.HI R0, RZ, R5.reuse, R0 ;  /* 0x00000005ff007219 */ /* 0x080fe80000011600 */
[----:B------:R-:W-:Y:S05]  /*42f0*/  SEL R13, R8, R0, !P2 ;  /* 0x00000000080d7207 */ /* 0x000fea0005000000 */
[----:B------:R-:W-:Y:S02]  /*4300*/  IMAD.MOV R12, RZ, RZ, -R13 ;  /* 0x000000ffff0c7224 */ /* 0x000fe400078e0a0d */
[----:B------:R-:W-:Y:S04]  /*4310*/  @!P0 IMAD.HI.U32 R0, R2, R4, RZ ;  /* 0x0000000402008227 */ /* 0x000fe800078e00ff */
[----:B------:R-:W-:Y:S01]  /*4320*/  IMAD R12, R26, R12, R8 ;  /* 0x0000000c1a0c7224 */ /* 0x000fe200078e0208 */
[----:B------:R-:W-:Y:S04]  /*4330*/  @!P0 SHF.R.U32.HI R0, RZ, R5, R0 ;  /* 0x00000005ff008219 */ /* 0x000fe80000011600 */
[----:B------:R-:W-:Y:S04]  /*4340*/  @!P0 SEL R0, R2, R0, !P2 ;  /* 0x0000000002008207 */ /* 0x000fe80005000000 */
[----:B------:R-:W-:Y:S01]  /*4350*/  @!P0 IADD3 R13, PT, PT, R13, -R0, RZ ;  /* 0x800000000d0d8210 */ /* 0x000fe20007ffe0ff */
[----:B------:R-:W-:Y:S01]  /*4360*/  @!P0 IMAD R0, R9, R12, R0 ;  /* 0x0000000c09008224 */ /* 0x000fe200078e0200 */
[----:B------:R-:W-:Y:S01]  /*4370*/  IADD3 R9, PT, PT, -R8, RZ, RZ ;  /* 0x000000ff08097210 */ /* 0x000fe20007ffe1ff */
[--C-:B------:R-:W-:Y:S02]  /*4380*/  IMAD.MOV R12, RZ, RZ, -R2.reuse ;  /* 0x000000ffff0c7224 */ /* 0x100fe400078e0a02 */
[----:B------:R-:W-:Y:S02]  /*4390*/  @!P0 IMAD R8, R13, R26, R2 ;  /* 0x0000001a0d088224 */ /* 0x000fe400078e0202 */
[----:B------:R-:W-:Y:S02]  /*43a0*/  @!P0 IMAD.MOV.U32 R2, RZ, RZ, R0 ;  /* 0x000000ffff028224 */ /* 0x000fe400078e0000 */
[----:B------:R-:W-:Y:S02]  /*43b0*/  IMAD R11, R3, R12, R11 ;  /* 0x0000000c030b7224 */ /* 0x000fe400078e020b */
[----:B------:R-:W-:Y:S02]  /*43c0*/  IMAD R10, R6, R9, R10 ;  /* 0x00000009060a7224 */ /* 0x000fe400078e020a */
[----:B------:R-:W-:Y:S02]  /*43d0*/  IMAD R11, R2, R3, R11 ;  /* 0x00000003020b7224 */ /* 0x000fe400078e020b */
[----:B------:R-:W-:Y:S02]  /*43e0*/  IMAD R10, R8, R6, R10 ;  /* 0x00000006080a7224 */ /* 0x000fe400078e020a */
.L_x_73:
[----:B------:R-:W-:Y:S05]  /*43f0*/  BRA.U UP1, `(.L_x_74) ;  /* 0x0000000101107547 */ /* 0x000fea000b800000 */
[----:B------:R-:W-:Y:S04]  /*4400*/  MOV R2, UR6 ;  /* 0x0000000600027c02 */ /* 0x000fe80008000f00 */
[----:B------:R-:W-:Y:S04]  /*4410*/  SHF.L.U32 R2, R2, 0x1f, RZ ;  /* 0x0000001f02027819 */ /* 0x000fe800000006ff */
[----:B------:R-:W2:Y:S02]  /*4420*/  SYNCS.PHASECHK.TRANS64.TRYWAIT P0, [UR7+0xc8], R2 ;  /* 0x0000c802ff0075a7 */ /* 0x000ea40008001107 */
[----:B--2---:R-:W-:Y:S05]  /*4430*/  @!P0 BRA `(.L_x_75) ;  /* 0x0000004000648947 */ /* 0x004fea0003800000 */
.L_x_74:
[----:B------:R-:W-:Y:S02]  /*4440*/  R2UR UR35, R15 ;  /* 0x000000000f2372ca */ /* 0x000fe400000e0000 */
[----:B------:R-:W-:Y:S02]  /*4450*/  R2UR UR34, R14 ;  /* 0x000000000e2272ca */ /* 0x000fe400000e0000 */
[----:B------:R-:W-:Y:S02]  /*4460*/  ISETP.NE.U32.AND P2, PT, RZ, UR4, PT ;  /* 0x00000004ff007c0c */ /* 0x000fe4000bf45070 */
[----:B------:R-:W-:Y:S02]  /*4470*/  SHF.L.U32 R14, R30, 0x1f, RZ ;  /* 0x0000001f1e0e7819 */ /* 0x000fe400000006ff */
[----:B------:R-:W-:Y:S05]  /*4480*/  ISETP.NE.AND.EX P2, PT, RZ, UR5, PT, P2 ;  /* 0x00000005ff007c0c */ /* 0x000fea000bf45320 */
[----:B------:R-:W-:Y:S02]  /*4490*/  USHF.L.U32 UR35, UR35, 0x7, URZ ;  /* 0x0000000723237899 */ /* 0x000fe400080006ff */
[----:B------:R-:W-:Y:S01]  /*44a0*/  USHF.L.U32 UR34, UR34, 0x6, URZ ;  /* 0x0000000622227899 */ /* 0x000fe200080006ff */
[----:B------:R-:W-:Y:S11]  /*44b0*/  BRA.U !UP3, `(.L_x_76) ;  /* 0x000000010b347547 */ /* 0x000ff6000b800000 */
[----:B------:R-:W-:Y:S01]  /*44c0*/  UPLOP3.LUT UP0, UPT, UPT, UPT, UP2, 0x80, 0x8 ;  /* 0x000000000008789c */ /* 0x000fe20003f0f020 */
[----:B--2---:R-:W-:Y:S02]  /*44d0*/  HFMA2 R0, -RZ, RZ, 0, 5.9604644775390625e-08 ;  /* 0x00000001ff007431 */ /* 0x004fe400000001ff */
[----:B------:R-:W-:Y:S03]  /*44e0*/  IMAD.MOV.U32 R64, RZ, RZ, 0x1 ;  /* 0x00000001ff407424 */ /* 0x000fe600078e00ff */
[----:B------:R-:W-:Y:S05]  /*44f0*/  PLOP3.LUT P0, PT, PT, PT, UP0, 0x80, 0x8 ;  /* 0x000000000008781c */ /* 0x000fea0003f0f008 */
[----:B------:R-:W2:Y:S01]  /*4500*/  @UP0 LDCU.64 UR10, c[0x0][0x888] ;  /* 0x00011100ff0a07ac */ /* 0x000ea20008000a00 */
[----:B------:R-:W-:Y:S07]  /*4510*/  @UP0 UIMAD UR8, UR44, UR4, URZ ;  /* 0x000000042c0802a4 */ /* 0x000fee000f8e02ff */
[----:B------:R-:W-:Y:S01]  /*4520*/  @!P0 PRMT R64, R0, 0x7610, R64 ;  /* 0x0000761000408816 */ /* 0x000fe20000000040 */
[----:B--2---:R-:W-:Y:S03]  /*4530*/  @UP0 UIMAD.WIDE UR10, UR8, 0x4, UR10 ;  /* 0x00000004080a08a5 */ /* 0x004fe6000f8e020a */
[----:B------:R-:W2:Y:S03]  /*4540*/  @!UP0 LDCU UR8, c[0x0][0x880] ;  /* 0x00011000ff0887ac */ /* 0x000ea60008000800 */
[----:B------:R-:W-:Y:S01]  /*4550*/  IMAD.U32 R8, RZ, RZ, UR10 ;  /* 0x0000000aff087e24 */ /* 0x000fe2000f8e00ff */
[----:B------:R-:W-:Y:S05]  /*4560*/  MOV R9, UR11 ;  /* 0x0000000b00097c02 */ /* 0x000fea0008000f00 */
[----:B------:R3:W5:Y:S02]  /*4570*/  @P0 LDG.E R35, desc[UR48][R8.64] ;  /* 0x0000003008230981 */ /* 0x000764000c1e1900 */
[----:B--23--:R-:W-:Y:S07]  /*4580*/  @!P0 IMAD.U32 R35, RZ, RZ, UR8 ;  /* 0x00000008ff238e24 */ /* 0x00cfee000f8e00ff */
.L_x_76:
[----:B-----5:R-:W-:Y:S01]  /*4590*/  @!P2 FSETP.EQ.AND P0, PT, R35, RZ, PT ;  /* 0x000000ff2300a20b */ /* 0x020fe20003f02000 */
[----:B------:R-:W-:Y:S01]  /*45a0*/  @!UPT UIADD3 URZ, UPT, UPT, URZ, URZ, URZ ;  /* 0x000000fffffff290 */ /* 0x000fe2000fffe0ff */
[----:B------:R-:W-:Y:S11]  /*45b0*/  @!P2 BRA `(.L_x_77) ;  /* 0x000000000014a947 */ /* 0x000ff60003800000 */
[----:B------:R-:W-:Y:S02]  /*45c0*/  LOP3.LUT P2, RZ, R64, 0xff, RZ, 0xc0, !PT ;  /* 0x000000ff40ff7812 */ /* 0x000fe4000784c0ff */
[----:B------:R-:W-:Y:S04]  /*45d0*/  PLOP3.LUT P0, PT, PT, PT, UP0, 0x80, 0x8 ;  /* 0x000000000008781c */ /* 0x000fe80003f0f008 */
[----:B------:R-:W-:Y:S07]  /*45e0*/  PLOP3.LUT P0, PT, P0, PT, PT, 0x8, 0x80 ;  /* 0x000000000080781c */ /* 0x000fee000070e170 */
[----:B------:R-:W-:Y:S11]  /*45f0*/  @P2 FSETP.EQ.AND P0, PT, R35, RZ, PT ;  /* 0x000000ff2300220b */ /* 0x000ff60003f02000 */
[----:B------:R-:W-:Y:S02]  /*4600*/  @!UPT UIADD3 URZ, UPT, UPT, URZ, URZ, URZ ;  /* 0x000000fffffff290 */ /* 0x000fe4000fffe0ff */
.L_x_77:
[----:B------:R-:W3:Y:S01]  /*4610*/  SYNCS.PHASECHK.TRANS64.TRYWAIT P2, [UR7+0xa0], R14 ;  /* 0x0000a00eff0075a7 */ /* 0x000ee20008041107 */
[----:B------:R-:W-:Y:S04]  /*4620*/  ELECT P4, URZ, PT ;  /* 0x0000000000ff782f */ /* 0x000fe80003880000 */
[----:B------:R-:W-:Y:S11]  /*4630*/  PLOP3.LUT P4, PT, P0, P4, PT, 0xf2, 0x2f ;  /* 0x00000000002f781c */ /* 0x000ff60000789e72 */
[----:B------:R-:W-:Y:S02]  /*4640*/  @!UPT UIADD3 URZ, UPT, UPT, URZ, URZ, URZ ;  /* 0x000000fffffff290 */ /* 0x000fe4000fffe0ff */
[----:B-1----:R-:W-:Y:S05]  /*4650*/  @!P4 IADD3 R8, P0, PT, R32, 0x580, RZ ;  /* 0x000005802008c810 */ /* 0x002fea0007f1e0ff */
[----:B--2---:R-:W-:Y:S01]  /*4660*/  @!P4 IMAD.X R2, RZ, RZ, R33, P0 ;  /* 0x000000ffff02c224 */ /* 0x004fe200000e0621 */
[----:B---3--:R-:W-:Y:S07]  /*4670*/  @!P2 BRA `(.L_x_78) ;  /* 0x0000003c00eca947 */ /* 0x008fee0003800000 */
.L_x_173:
[----:B------:R-:W-:Y:S01]  /*4680*/  @!P4 R2UR UR8, R2 ;  /* 0x000000000208c2ca */ /* 0x000fe200000e0000 */
[----:B------:R-:W-:Y:S01]  /*4690*/  VOTEU.ALL UP1, P4 ;  /* 0x0000000000ff7886 */ /* 0x000fe20002020000 */
[----:B------:R-:W-:Y:S01]  /*46a0*/  @!P4 R2UR UR9, R8 ;  /* 0x000000000809c2ca */ /* 0x000fe200000e0000 */
[----:B-1----:R-:W-:Y:S01]  /*46b0*/  @!P4 IMAD.MOV.U32 R0, RZ, RZ, 0x2000 ;  /* 0x00002000ff00c424 */ /* 0x002fe200078e00ff */
[----:B------:R-:W-:Y:S01]  /*46c0*/  UMOV UR10, 0x0 ;  /* 0x00000000000a7882 */ /* 0x000fe20000000000 */
[----:B------:R-:W-:Y:S01]  /*46d0*/  UMOV UR11, 0x10000000 ;  /* 0x10000000000b7882 */ /* 0x000fe20000000000 */
[----:B------:R-:W-:Y:S01]  /*46e0*/  @!UP1 UIADD3 UR32, UPT, UPT, UR7, 0x200, URZ ;  /* 0x0000020007209890 */ /* 0x000fe2000fffe0ff */
[----:B------:R-:W-:Y:S01]  /*46f0*/  VOTEU.ALL UP1, P4 ;  /* 0x0000000000ff7886 */ /* 0x000fe20002020000 */
[----:B------:R-:W-:Y:S05]  /*4700*/  UMOV UR36, UR44 ;  /* 0x0000002c00247c82 */ /* 0x000fea0008000000 */
[----:B------:R-:W-:Y:S01]  /*4710*/  IMAD.U32 R9, RZ, RZ, UR8 ;  /* 0x00000008ff097e24 */ /* 0x000fe2000f8e00ff */
[----:B------:R-:W-:Y:S01]  /*4720*/  UPRMT UR8, UR37, 0x654, UR33 ;  /* 0x0000065425087896 */ /* 0x000fe20008000021 */
[----:B------:R-:W-:Y:S03]  /*4730*/  IMAD.U32 R8, RZ, RZ, UR9 ;  /* 0x00000009ff087e24 */ /* 0x000fe6000f8e00ff */
[----:B------:R-:W-:Y:S02]  /*4740*/  @!P4 R2UR UR15, R9 ;  /* 0x00000000090fc2ca */ /* 0x000fe400000e0000 */
[----:B------:R-:W-:Y:S02]  /*4750*/  @!P4 R2UR UR14, R8 ;  /* 0x00000000080ec2ca */ /* 0x000fe400000e0000 */
[----:B------:R-:W-:Y:S05]  /*4760*/  @!P4 IADD3 R8, P0, PT, R32, 0x580, RZ ;  /* 0x000005802008c810 */ /* 0x000fea0007f1e0ff */
[----:B------:R-:W-:Y:S06]  /*4770*/  @!P4 IMAD.X R2, RZ, RZ, R33, P0 ;  /* 0x000000ffff02c224 */ /* 0x000fec00000e0621 */
[----:B------:R1:W-:Y:S01]  /*4780*/  @!UP1 UTMALDG.3D [UR32], [UR14], desc[UR10] ;  /* 0x00000a200e0095b4 */ /* 0x0003e20008011000 */
[----:B------:R1:W-:Y:S01]  /*4790*/  @!P4 SYNCS.ARRIVE.TRANS64.RED.A0TR RZ, [UR7+0x80], R0 ;  /* 0x00008000ffffc9a7 */ /* 0x0003e20008300407 */
[----:B------:R-:W-:Y:S01]  /*47a0*/  SYNCS.ARRIVE.TRANS64.RED.A1T0 RZ, [UR8], RZ ;  /* 0x000000ffffff79a7 */ /* 0x000fe20008100408 */
[----:B------:R-:W2:Y:S02]  /*47b0*/  SYNCS.PHASECHK.TRANS64.TRYWAIT P2, [UR7+0xa8], R14 ;  /* 0x0000a80eff0075a7 */ /* 0x000ea40008041107 */
[----:B-12---:R-:W-:Y:S05]  /*47c0*/  @!P2 BRA `(.L_x_79) ;  /* 0x0000003c00b0a947 */ /* 0x006fea0003800000 */
.L_x_175:
[----:B------:R-:W-:Y:S01]  /*47d0*/  @!P4 R2UR UR8, R2 ;  /* 0x000000000208c2ca */ /* 0x000fe200000e0000 */
[----:B------:R-:W-:Y:S01]  /*47e0*/  VOTEU.ALL UP1, P4 ;  /* 0x0000000000ff7886 */ /* 0x000fe20002020000 */
[----:B------:R-:W-:Y:S01]  /*47f0*/  @!P4 R2UR UR9, R8 ;  /* 0x000000000809c2ca */ /* 0x000fe200000e0000 */
[----:B-1----:R-:W-:Y:S01]  /*4800*/  @!P4 IMAD.MOV.U32 R0, RZ, RZ, 0x2000 ;  /* 0x00002000ff00c424 */ /* 0x002fe200078e00ff */
[----:B------:R-:W-:Y:S01]  /*4810*/  UMOV UR10, 0x0 ;  /* 0x00000000000a7882 */ /* 0x000fe20000000000 */
[----:B------:R-:W-:Y:S01]  /*4820*/  UMOV UR11, 0x10000000 ;  /* 0x10000000000b7882 */ /* 0x000fe20000000000 */
[----:B------:R-:W-:Y:S02]  /*4830*/  @!UP1 UIADD3 UR26, UPT, UPT, UR34, 0x10, URZ ;  /* 0x00000010221a9890 */ /* 0x000fe4000fffe0ff */
[----:B------:R-:W-:Y:S01]  /*4840*/  @!UP1 UIADD3 UR24, UPT, UPT, UR7, 0x2200, URZ ;  /* 0x0000220007189890 */ /* 0x000fe2000fffe0ff */
[----:B------:R-:W-:Y:S01]  /*4850*/  VOTEU.ALL UP1, P4 ;  /* 0x0000000000ff7886 */ /* 0x000fe20002020000 */
[----:B------:R-:W-:Y:S01]  /*4860*/  UMOV UR27, UR35 ;  /* 0x00000023001b7c82 */ /* 0x000fe20008000000 */
[----:B------:R-:W-:Y:S02]  /*4870*/  UMOV UR28, UR44 ;  /* 0x0000002c001c7c82 */ /* 0x000fe40008000000 */
        /* <DEDUP_REMOVED lines=12> */
.L_x_177:
[----:B------:R-:W2:Y:S01]  /*4940*/  LDC.64 R12, c[0x0][0xb18] ;  /* 0x0002c600ff0c7b82 */ /* 0x000ea20000000a00 */
[----:B------:R-:W-:Y:S01]  /*4950*/  @!P4 R2UR UR8, R2 ;  /* 0x000000000208c2ca */ /* 0x000fe200000e0000 */
[----:B------:R-:W-:Y:S01]  /*4960*/  VOTEU.ALL UP1, P4 ;  /* 0x0000000000ff7886 */ /* 0x000fe20002020000 */
[----:B------:R-:W-:Y:S01]  /*4970*/  @!P4 R2UR UR9, R8 ;  /* 0x000000000809c2ca */ /* 0x000fe200000e0000 */
[----:B-1----:R-:W-:Y:S01]  /*4980*/  @!P4 IMAD.MOV.U32 R0, RZ, RZ, 0x2000 ;  /* 0x00002000ff00c424 */ /* 0x002fe200078e00ff */
[----:B------:R-:W-:Y:S03]  /*4990*/  UMOV UR10, 0x0 ;  /* 0x00000000000a7882 */ /* 0x000fe60000000000 */
[----:B------:R-:W1:Y:S01]  /*49a0*/  @!P1 LDC R2, c[0x0][0xb0c] ;  /* 0x0002c300ff029b82 */ /* 0x000e620000000800 */
[----:B------:R-:W-:Y:S01]  /*49b0*/  @!UP1 UIADD3 UR18, UPT, UPT, UR34, 0x20, URZ ;  /* 0x0000002022129890 */ /* 0x000fe2000fffe0ff */
[----:B------:R-:W-:Y:S01]  /*49c0*/  @P3 SHF.R.U32.HI R27, RZ, 0x10, R21 ;  /* 0x00000010ff1b3819 */ /* 0x000fe20000011615 */
[----:B------:R-:W-:Y:S01]  /*49d0*/  @!UP1 UIADD3 UR16, UPT, UPT, UR7, 0x4200, URZ ;  /* 0x0000420007109890 */ /* 0x000fe2000fffe0ff */
[----:B------:R-:W-:Y:S01]  /*49e0*/  VIADD R29, R29, 0x1 ;  /* 0x000000011d1d7836 */ /* 0x000fe20000000000 */
[----:B------:R-:W-:Y:S01]  /*49f0*/  VOTEU.ALL UP1, P4 ;  /* 0x0000000000ff7886 */ /* 0x000fe20002020000 */
[----:B------:R-:W-:Y:S01]  /*4a00*/  UMOV UR11, 0x10000000 ;  /* 0x10000000000b7882 */ /* 0x000fe20000000000 */
[----:B------:R-:W-:Y:S01]  /*4a10*/  UMOV UR19, UR35 ;  /* 0x0000002300137c82 */ /* 0x000fe20008000000 */
[----:B------:R-:W-:Y:S01]  /*4a20*/  IMAD.U32 R9, RZ, RZ, UR8 ;  /* 0x00000008ff097e24 */ /* 0x000fe2000f8e00ff */
[----:B------:R-:W-:Y:S01]  /*4a30*/  UMOV UR20, UR44 ;  /* 0x0000002c00147c82 */ /* 0x000fe20008000000 */
[----:B------:R-:W-:Y:S01]  /*4a40*/  IMAD.U32 R8, RZ, RZ, UR9 ;  /* 0x00000009ff087e24 */ /* 0x000fe2000f8e00ff */
[----:B------:R-:W-:Y:S02]  /*4a50*/  UPRMT UR8, UR37, 0x654, UR17 ;  /* 0x0000065425087896 */ /* 0x000fe40008000011 */
[----:B------:R-:W-:Y:S02]  /*4a60*/  @!P4 R2UR UR15, R9 ;  /* 0x00000000090fc2ca */ /* 0x000fe400000e0000 */
[----:B------:R-:W-:Y:S02]  /*4a70*/  @!P4 R2UR UR14, R8 ;  /* 0x00000000080ec2ca */ /* 0x000fe400000e0000 */
[----:B------:R-:W3:Y:S11]  /*4a80*/  LDC.64 R8, c[0x0][0xb10] ;  /* 0x0002c400ff087b82 */ /* 0x000ef60000000a00 */
[----:B------:R1:W-:Y:S01]  /*4a90*/  @!UP1 UTMALDG.3D [UR16], [UR14], desc[UR10] ;  /* 0x00000a100e0095b4 */ /* 0x0003e20008011000 */
[----:B------:R5:W-:Y:S01]  /*4aa0*/  @!P4 SYNCS.ARRIVE.TRANS64.RED.A0TR RZ, [UR7+0x90], R0 ;  /* 0x00009000ffffc9a7 */ /* 0x000be20008300407 */
[C---:B---3--:R-:W-:Y:S01]  /*4ab0*/  @!P1 IMAD.HI.U32 R8, R11.reuse, R8, RZ ;  /* 0x000000080b089227 */ /* 0x048fe200078e00ff */
[----:B--2---:R-:W-:Y:S02]  /*4ac0*/  @!P1 ISETP.NE.AND P0, PT, R12, 0x1, PT ;  /* 0x000000010c00980c */ /* 0x004fe40003f05270 */
[----:B-1----:R-:W-:Y:S01]  /*4ad0*/  @!P1 ISETP.NE.AND P2, PT, R2, 0x1, PT ;  /* 0x000000010200980c */ /* 0x002fe20003f45270 */
[----:B------:R-:W-:Y:S01]  /*4ae0*/  SYNCS.ARRIVE.TRANS64.RED.A1T0 RZ, [UR8], RZ ;  /* 0x000000ffffff79a7 */ /* 0x000fe20008100408 */
[C---:B------:R-:W-:Y:S01]  /*4af0*/  @!P1 IMAD.HI.U32 R13, R10.reuse, R13, RZ ;  /* 0x0000000d0a0d9227 */ /* 0x040fe200078e00ff */
[----:B------:R-:W-:Y:S04]  /*4b00*/  @!P1 SHF.R.U32.HI R8, RZ, R9, R8 ;  /* 0x00000009ff089219 */ /* 0x000fe80000011608 */
[----:B------:R-:W-:Y:S01]  /*4b10*/  @!P1 SEL R8, R11, R8, !P2 ;  /* 0x000000080b089207 */ /* 0x000fe20005000000 */
[----:B------:R-:W1:Y:S01]  /*4b20*/  SYNCS.PHASECHK.TRANS64.TRYWAIT P5, [UR7+0xb8], R14 ;  /* 0x0000b80eff0075a7 */ /* 0x000e6200080a1107 */
[----:B-----5:R-:W2:Y:S02]  /*4b30*/  @!P1 LDC R0, c[0x0][0xb20] ;  /* 0x0002c800ff009b82 */ /* 0x020ea40000000800 */
[----:B--2---:R-:W-:Y:S04]  /*4b40*/  @!P1 SHF.R.U32.HI R0, RZ, R0, R13 ;  /* 0x00000000ff009219 */ /* 0x004fe8000001160d */
[----:B------:R-:W-:Y:S05]  /*4b50*/  @!P1 SEL R9, R10, R0, !P0 ;  /* 0x000000000a099207 */ /* 0x000fea0004000000 */
[----:B------:R-:W-:Y:S02]  /*4b60*/  @!P1 IMAD.IADD R0, R9, 0x1, -R8 ;  /* 0x0000000109009824 */ /* 0x000fe400078e0a08 */
[----:B------:R-:W-:Y:S02]  /*4b70*/  @!P1 IMAD.IADD R8, R8, 0x1, -R9 ;  /* 0x0000000108089824 */ /* 0x000fe400078e0a09 */
[----:B------:R-:W-:Y:S02]  /*4b80*/  @!P1 IMAD R11, R0, R2, R11 ;  /* 0x00000002000b9224 */ /* 0x000fe400078e020b */
[----:B------:R-:W-:Y:S01]  /*4b90*/  @!P1 IMAD R10, R8, R12, R10 ;  /* 0x0000000c080a9224 */ /* 0x000fe200078e020a */
[----:B-1----:R-:W-:Y:S06]  /*4ba0*/  @!P5 BRA `(.L_x_81) ;  /* 0x0000003800e8d947 */ /* 0x002fec0003800000 */
.L_x_179:
[----:B------:R-:W-:Y:S01]  /*4bb0*/  @!P4 IADD3 R2, P0, PT, R32, 0x580, RZ ;  /* 0x000005802002c810 */ /* 0x000fe20007f1e0ff */
[----:B------:R-:W-:Y:S01]  /*4bc0*/  VOTEU.ALL UP1, P4 ;  /* 0x0000000000ff7886 */ /* 0x000fe20002020000 */
[----:B------:R-:W-:Y:S01]  /*4bd0*/  UMOV UR18, 0x0 ;  /* 0x0000000000127882 */ /* 0x000fe20000000000 */
[----:B------:R-:W-:Y:S01]  /*4be0*/  UMOV UR19, 0x10000000 ;  /* 0x1000000000137882 */ /* 0x000fe20000000000 */
[----:B------:R-:W-:Y:S01]  /*4bf0*/  @!P4 R2UR UR9, R2 ;  /* 0x000000000209c2ca */ /* 0x000fe200000e0000 */
[----:B-1----:R-:W-:Y:S01]  /*4c00*/  @!P4 IMAD.X R0, RZ, RZ, R33, P0 ;  /* 0x000000ffff00c224 */ /* 0x002fe200000e0621 */
[----:B------:R-:W-:Y:S01]  /*4c10*/  @!UP1 UIADD3 UR10, UPT, UPT, UR34, 0x30, URZ ;  /* 0x00000030220a9890 */ /* 0x000fe2000fffe0ff */
[----:B------:R-:W-:Y:S01]  /*4c20*/  ISETP.NE.AND P0, PT, R29, 0x2, PT ;  /* 0x000000021d00780c */ /* 0x000fe20003f05270 */
[----:B------:R-:W-:Y:S01]  /*4c30*/  UMOV UR11, UR35 ;  /* 0x00000023000b7c82 */ /* 0x000fe20008000000 */
[----:B------:R-:W-:Y:S01]  /*4c40*/  UMOV UR12, UR44 ;  /* 0x0000002c000c7c82 */ /* 0x000fe20008000000 */
[----:B------:R-:W-:Y:S01]  /*4c50*/  @!P4 R2UR UR8, R0 ;  /* 0x000000000008c2ca */ /* 0x000fe200000e0000 */
[----:B------:R-:W-:Y:S01]  /*4c60*/  IMAD.IADD R14, R10, 0x1, R62 ;  /* 0x000000010a0e7824 */ /* 0x000fe200078e023e */
[----:B------:R-:W-:Y:S01]  /*4c70*/  @P3 R2UR UR44, R27 ;  /* 0x000000001b2c32ca */ /* 0x000fe200000e0000 */
[----:B------:R-:W-:Y:S01]  /*4c80*/  IMAD.IADD R15, R11, 0x1, R63 ;  /* 0x000000010b0f7824 */ /* 0x000fe200078e023f */
[----:B------:R-:W-:Y:S02]  /*4c90*/  SEL R0, RZ, 0x1, P0 ;  /* 0x00000001ff007807 */ /* 0x000fe40000000000 */
[----:B------:R-:W-:Y:S01]  /*4ca0*/  LOP3.LUT R30, R30, 0x1, RZ, 0x3c, !PT ;  /* 0x000000011e1e7812 */ /* 0x000fe200078e3cff */
[----:B------:R-:W-:Y:S01]  /*4cb0*/  IMAD.U32 R8, RZ, RZ, UR9 ;  /* 0x00000009ff087e24 */ /* 0x000fe2000f8e00ff */
[----:B------:R-:W-:Y:S01]  /*4cc0*/  @!UP1 UIADD3 UR9, UPT, UPT, UR7, 0x98, URZ ;  /* 0x0000009807099890 */ /* 0x000fe2000fffe0ff */
[----:B------:R-:W-:Y:S02]  /*4cd0*/  LOP3.LUT R28, R28, R0, RZ, 0x3c, !PT ;  /* 0x000000001c1c7212 */ /* 0x000fe400078e3cff */
[----:B------:R-:W-:Y:S02]  /*4ce0*/  SEL R29, R29, RZ, P0 ;  /* 0x000000ff1d1d7207 */ /* 0x000fe40000000000 */
[----:B------:R-:W-:Y:S01]  /*4cf0*/  IMAD.U32 R9, RZ, RZ, UR8 ;  /* 0x00000008ff097e24 */ /* 0x000fe2000f8e00ff */
[----:B------:R-:W-:Y:S01]  /*4d00*/  @!P4 R2UR UR14, R8 ;  /* 0x00000000080ec2ca */ /* 0x000fe200000e0000 */
[----:B------:R-:W-:Y:S01]  /*4d10*/  @!UP1 UIADD3 UR8, UPT, UPT, UR7, 0x6200, URZ ;  /* 0x0000620007089890 */ /* 0x000fe2000fffe0ff */
[----:B------:R-:W-:Y:S02]  /*4d20*/  VOTEU.ALL UP1, P4 ;  /* 0x0000000000ff7886 */ /* 0x000fe40002020000 */
[----:B------:R-:W-:Y:S11]  /*4d30*/  @!P4 R2UR UR15, R9 ;  /* 0x00000000090fc2ca */ /* 0x000ff600000e0000 */
[----:B------:R-:W-:Y:S02]  /*4d40*/  @!UPT UIADD3 URZ, UPT, UPT, URZ, URZ, URZ ;  /* 0x000000fffffff290 */ /* 0x000fe4000fffe0ff */
[----:B------:R2:W-:Y:S01]  /*4d50*/  @!UP1 UTMALDG.3D [UR8], [UR14], desc[UR18] ;  /* 0x000012080e0095b4 */ /* 0x0005e20008011000 */
[----:B------:R2:W-:Y:S01]  /*4d60*/  @!P4 SYNCS.ARRIVE.TRANS64.RED.A0TR RZ, [UR7+0x98], R25 ;  /* 0x00009819ffffc9a7 */ /* 0x0005e20008300407 */
[----:B------:R-:W-:Y:S01]  /*4d70*/  UPLOP3.LUT UP1, UPT, UPT, UPT, UPT, 0x80, 0x8 ;  /* 0x000000000008789c */ /* 0x000fe20003f2f070 */
[----:B------:R-:W-:Y:S01]  /*4d80*/  SYNCS.ARRIVE.TRANS64.RED.A1T0 RZ, [UR13], RZ ;  /* 0x000000ffffff79a7 */ /* 0x000fe2000810040d */
[----:B------:R-:W-:Y:S09]  /*4d90*/  @P3 BRA `(.L_x_82) ;  /* 0xfffffff0009c3947 */ /* 0x000ff2000383ffff */
[----:B------:R-:W-:-:S04]  /*4da0*/  SHF.L.U32 R2, R30, 0x1f, RZ ;  /* 0x0000001f1e027819 */ /* 0x000fc800000006ff */
[----:B------:R-:W1:Y:S02]  /*4db0*/  SYNCS.PHASECHK.TRANS64.TRYWAIT P0, [UR7+0xa0], R2 ;  /* 0x0000a002ff0075a7 */ /* 0x000e640008001107 */
[----:B-1----:R-:W-:Y:S05]  /*4dc0*/  @!P0 BRA `(.L_x_83) ;  /* 0x0000003800788947 */ /* 0x002fea0003800000 */
.L_x_181:
[----:B------:R-:W3:Y:S02]  /*4dd0*/  SYNCS.PHASECHK.TRANS64.TRYWAIT P0, [UR7+0xa8], R2 ;  /* 0x0000a802ff0075a7 */ /* 0x000ee40008001107 */
[----:B---3--:R-:W-:Y:S05]  /*4de0*/  @!P0 BRA `(.L_x_84) ;  /* 0x0000003800888947 */ /* 0x008fea0003800000 */
.L_x_183:
[----:B------:R-:W3:Y:S02]  /*4df0*/  SYNCS.PHASECHK.TRANS64.TRYWAIT P0, [UR7+0xb0], R2 ;  /* 0x0000b002ff0075a7 */ /* 0x000ee40008001107 */
[----:B---3--:R-:W-:Y:S05]  /*4e00*/  @!P0 BRA `(.L_x_85) ;  /* 0x0000003800988947 */ /* 0x008fea0003800000 */
.L_x_185:
[----:B-1----:R-:W-:-:S07]  /*4e10*/  MOV R0, UR7 ;  /* 0x0000000700007c02 */ /* 0x002fce0008000f00 */
.L_x_86:
[----:B-1----:R-:W-:-:S04]  /*4e20*/  SHF.L.U32 R2, R30, 0x1f, RZ ;  /* 0x0000001f1e027819 */ /* 0x002fc800000006ff */
[----:B------:R1:W3:Y:S03]  /*4e30*/  SYNCS.PHASECHK.TRANS64.TRYWAIT P0, [R0+URZ+0xb8], R2 ;  /* 0x0000b802000075a7 */ /* 0x0002e600080011ff */
[----:B---3--:R-:W-:Y:S05]  /*4e40*/  @!P0 NANOSLEEP.SYNCS 0x989680 ;  /* 0x009896800000895d */ /* 0x008fea0003900000 */
[----:B------:R-:W3:Y:S02]  /*4e50*/  @!P0 SYNCS.PHASECHK.TRANS64 P0, [R0+URZ+0xb8], R2 ;  /* 0x0000b802000085a7 */ /* 0x000ee400080010ff */
[----:B--23--:R-:W-:Y:S05]  /*4e60*/  @P0 EXIT ;  /* 0x000000000000094d */ /* 0x00cfea0003800000 */
[----:B------:R-:W-:Y:S05]  /*4e70*/  BRA `(.L_x_86) ;  /* 0xfffffffc00e87947 */ /* 0x000fea000383ffff */
.L_x_71:
[----:B------:R-:W-:-:S06]  /*4e80*/  UISETP.GE.AND UP1, UPT, UR8, 0x4, UPT ;  /* 0x000000040800788c */ /* 0x000fcc000bf26270 */
[----:B------:R-:W-:-:S13]  /*4e90*/  PLOP3.LUT P0, PT, PT, PT, UP1, 0x80, 0x8 ;  /* 0x000000000008781c */ /* 0x000fda0003f0f018 */
[----:B------:R-:W-:Y:S05]  /*4ea0*/  @!P0 EXIT ;  /* 0x000000000000894d */ /* 0x000fea0003800000 */
[----:B------:R-:W-:Y:S01]  /*4eb0*/  BAR.SYNC.DEFER_BLOCKING 0x6, 0xa0 ;  /* 0x0182800000007b1d */ /* 0x000fe20000010000 */
[C---:B------:R-:W-:Y:S01]  /*4ec0*/  IMAD.SHL.U32 R2, R77.reuse, 0x10, RZ ;  /* 0x000000104d027824 */ /* 0x040fe200078e00ff */
[C---:B------:R-:W-:Y:S01]  /*4ed0*/  SHF.L.U32 R32, R77.reuse, 0x10, RZ ;  /* 0x000000104d207819 */ /* 0x040fe200000006ff */
[C---:B------:R-:W-:Y:S01]  /*4ee0*/  IMAD.SHL.U32 R76, R77.reuse, 0x2, RZ ;  /* 0x000000024d4c7824 */ /* 0x040fe200078e00ff */
[C---:B------:R-:W-:Y:S01]  /*4ef0*/  LOP3.LUT R78, R77.reuse, 0x60, RZ, 0xc0, !PT ;  /* 0x000000604d4e7812 */ /* 0x040fe200078ec0ff */
[----:B------:R-:W-:Y:S01]  /*4f00*/  HFMA2 R73, -RZ, RZ, 0, 5.9604644775390625e-08 ;  /* 0x00000001ff497431 */ /* 0x000fe200000001ff */
[----:B------:R-:W-:Y:S02]  /*4f10*/  UMOV UR36, 0x400 ;  /* 0x0000040000247882 */ /* 0x000fe40000000000 */
[----:B------:R-:W1:Y:S01]  /*4f20*/  LDC R67, c[0x0][0x370] ;  /* 0x0000dc00ff437b82 */ /* 0x000e620000000800 */
[----:B------:R-:W-:Y:S01]  /*4f30*/  ULEA UR36, UR37, UR36, 0x18 ;  /* 0x0000002425247291 */ /* 0x000fe2000f8ec0ff */
[----:B------:R-:W-:Y:S01]  /*4f40*/  LOP3.LUT R3, R2, 0x60, RZ, 0xc0, !PT ;  /* 0x0000006002037812 */ /* 0x000fe200078ec0ff */
[----:B------:R-:W-:Y:S01]  /*4f50*/  HFMA2 R71, -RZ, RZ, 0, 0 ;  /* 0x00000000ff477431 */ /* 0x000fe200000001ff */
[----:B------:R-:W-:Y:S01]  /*4f60*/  LOP3.LUT R75, R77, 0x2, RZ, 0xc0, !PT ;  /* 0x000000024d4b7812 */ /* 0x000fe200078ec0ff */
[----:B------:R-:W-:Y:S01]  /*4f70*/  UIADD3 UR4, UPT, UPT, UR36, 0x200, URZ ;  /* 0x0000020024047890 */ /* 0x000fe2000fffe0ff */
[----:B------:R-:W-:Y:S01]  /*4f80*/  LOP3.LUT R76, R3, 0xc, R76, 0xf8, !PT ;  /* 0x0000000c034c7812 */ /* 0x000fe200078ef84c */
[----:B------:R-:W-:Y:S01]  /*4f90*/  IMAD.MOV.U32 R31, RZ, RZ, RZ ;  /* 0x000000ffff1f7224 */ /* 0x000fe200078e00ff */
[----:B------:R-:W2:Y:S01]  /*4fa0*/  LDC R28, c[0x0][0xb0c] ;  /* 0x0002c300ff1c7b82 */ /* 0x000ea20000000800 */
[----:B------:R-:W-:Y:S01]  /*4fb0*/  LOP3.LUT R32, R32, 0x600000, RZ, 0xc0, !PT ;  /* 0x0060000020207812 */ /* 0x000fe200078ec0ff */
[----:B------:R-:W-:Y:S01]  /*4fc0*/  IMAD.MOV.U32 R81, RZ, RZ, RZ ;  /* 0x000000ffff517224 */ /* 0x000fe200078e00ff */
[----:B------:R-:W-:Y:S01]  /*4fd0*/  LOP3.LUT R76, R76, 0x790, R2, 0xf8, !PT ;  /* 0x000007904c4c7812 */ /* 0x000fe200078ef802 */
[----:B------:R-:W-:Y:S01]  /*4fe0*/  IMAD.U32 R69, RZ, RZ, UR4 ;  /* 0x00000004ff457e24 */ /* 0x000fe2000f8e00ff */
[----:B------:R-:W-:Y:S01]  /*4ff0*/  LOP3.LUT R77, R77, 0x4, RZ, 0xc0, !PT ;  /* 0x000000044d4d7812 */ /* 0x000fe200078ec0ff */
[----:B------:R-:W4:Y:S01]  /*5000*/  LDCU.64 UR52, c[0x0][0x348] ;  /* 0x00006900ff3477ac */ /* 0x000f220008000a00 */
[----:B------:R-:W-:Y:S01]  /*5010*/  MOV R72, RZ ;  /* 0x000000ff00487202 */ /* 0x000fe20000000f00 */
[----:B------:R-:W1:Y:S01]  /*5020*/  LDC R65, c[0x0][0xb20] ;  /* 0x0002c800ff417b82 */ /* 0x000e620000000800 */
[----:B------:R-:W3:Y:S01]  /*5030*/  LDS R0, [UR36+0x180] ;  /* 0x00018024ff007984 */ /* 0x000ee20008000800 */
[----:B------:R-:W-:Y:S01]  /*5040*/  IMAD R76, R76, 0x4, R69 ;  /* 0x000000044c4c7824 */ /* 0x000fe200078e0245 */
[----:B------:R-:W1:Y:S03]  /*5050*/  LDCU.64 UR38, c[0x0][0x888] ;  /* 0x00011100ff2677ac */ /* 0x000e660008000a00 */
[--C-:B------:R-:W-:Y:S01]  /*5060*/  IMAD R75, R75, -0x10, R76.reuse ;  /* 0xfffffff04b4b7824 */ /* 0x100fe200078e024c */
[----:B------:R-:W1:Y:S01]  /*5070*/  LDCU.64 UR46, c[0x0][0x890] ;  /* 0x00011200ff2e77ac */ /* 0x000e620008000a00 */
[----:B------:R-:W1:Y:S01]  /*5080*/  LDC R27, c[0x0][0xb30] ;  /* 0x0002cc00ff1b7b82 */ /* 0x000e620000000800 */
[----:B------:R-:W-:Y:S01]  /*5090*/  IMAD R74, R77, -0x10, R76 ;  /* 0xfffffff04d4a7824 */ /* 0x000fe200078e024c */
[----:B------:R-:W-:Y:S01]  /*50a0*/  UMOV UR45, URZ ;  /* 0x000000ff002d7c82 */ /* 0x000fe20008000000 */
[----:B------:R-:W-:-:S05]  /*50b0*/  UMOV UR51, URZ ;  /* 0x000000ff00337c82 */ /* 0x000fca0008000000 */
[----:B------:R-:W1:Y:S08]  /*50c0*/  LDC.64 R60, c[0x0][0xb10] ;  /* 0x0002c400ff3c7b82 */ /* 0x000e700000000a00 */
[----:B------:R-:W1:Y:S08]  /*50d0*/  LDC.64 R24, c[0x0][0xb18] ;  /* 0x0002c600ff187b82 */ /* 0x000e700000000a00 */
[----:B------:R-:W1:Y:S08]  /*50e0*/  LDC.64 R22, c[0x0][0xb28] ;  /* 0x0002ca00ff167b82 */ /* 0x000e700000000a00 */
[----:B------:R-:W1:Y:S01]  /*50f0*/  LDC.64 R58, c[0x0][0x8b0] ;  /* 0x00022c00ff3a7b82 */ /* 0x000e620000000a00 */
[----:B---3--:R-:W-:-:S07]  /*5100*/  IMAD.IADD R32, R0, 0x1, R32 ;  /* 0x0000000100207824 */ /* 0x008fce00078e0220 */
[----:B------:R-:W3:Y:S08]  /*5110*/  LDC.64 R56, c[0x0][0x8a8] ;  /* 0x00022a00ff387b82 */ /* 0x000ef00000000a00 */
[----:B--2-4-:R-:W1:Y:S02]  /*5120*/  LDC R66, c[0x0][0x374] ;  /* 0x0000dd00ff427b82 */ /* 0x014e640000000800 */
.L_x_130:
[----:B------:R-:W-:Y:S02]  /*5130*/  LEA R0, R81, UR36, 0x3 ;  /* 0x0000002451007c11 */ /* 0x000fe4000f8e18ff */
[----:B------:R-:W-:Y:S02]  /*5140*/  SHF.L.U32 R2, R71, 0x1f, RZ ;  /* 0x0000001f47027819 */ /* 0x000fe400000006ff */
[----:B------:R-:W-:Y:S02]  /*5150*/  LEA R16, R81, UR36, 0x4 ;  /* 0x0000002451107c11 */ /* 0x000fe4000f8e20ff */
[----:B------:R-:W2:Y:S02]  /*5160*/  SYNCS.PHASECHK.TRANS64.TRYWAIT P0, [R0+URZ+0xd0], R2 ;  /* 0x0000d002000075a7 */ /* 0x000ea400080011ff */
[----:B--23--:R-:W-:Y:S05]  /*5170*/  @!P0 BRA `(.L_x_87) ;  /* 0x0000003400d48947 */ /* 0x00cfea0003800000 */
.L_x_186:
[----:B------:R-:W4:Y:S01]  /*5180*/  LDC.64 R10, c[0x0][0xb10] ;  /* 0x0002c400ff0a7b82 */ /* 0x000f220000000a00 */
[----:B------:R-:W3:Y:S01]  /*5190*/  LDS.128 R16, [R16+0x160] ;  /* 0x0001600010107984 */ /* 0x000ee20000000c00 */
[----:B-1----:R-:W-:Y:S01]  /*51a0*/  ISETP.NE.AND P1, PT, R27, 0x1, PT ;  /* 0x000000011b00780c */ /* 0x002fe20003f25270 */
[----:B--2---:R-:W-:Y:S01]  /*51b0*/  VIADD R0, R0, 0xe0 ;  /* 0x000000e000007836 */ /* 0x004fe20000000000 */
[----:B------:R-:W-:Y:S04]  /*51c0*/  ISETP.GE.AND P0, PT, R26, 0x1, PT ;  /* 0x000000011a00780c */ /* 0x000fe80003f06270 */
[----:B------:R-:W1:Y:S01]  /*51d0*/  LDC.64 R8, c[0x0][0xb18] ;  /* 0x0002c600ff087b82 */ /* 0x000e620000000a00 */
[----:B------:R-:W-:Y:S01]  /*51e0*/  PRMT R0, RZ, 0x654, R0 ;  /* 0x00000654ff007816 */ /* 0x000fe20000000000 */
[----:B------:R-:W-:Y:S01]  /*51f0*/  @!PT LDS RZ, [RZ] ;  /* 0x00000000fffff984 */ /* 0x000fe20000000800 */
[----:B------:R-:W-:Y:S01]  /*5200*/  @!PT LDS RZ, [RZ] ;  /* 0x00000000fffff984 */ /* 0x000fe20000000800 */
[----:B------:R-:W-:Y:S01]  /*5210*/  @!PT LDS RZ, [RZ] ;  /* 0x00000000fffff984 */ /* 0x000fe20000000800 */
[----:B------:R-:W-:Y:S01]  /*5220*/  @!PT LDS RZ, [RZ] ;  /* 0x00000000fffff984 */ /* 0x000fe20000000800 */
[----:B------:R2:W-:Y:S06]  /*5230*/  MEMBAR.ALL.CTA ;  /* 0x0000000000007992 */ /* 0x0005ec0000008000 */
[----:B--2---:R-:W2:Y:S01]  /*5240*/  FENCE.VIEW.ASYNC.S ;  /* 0x00000000000073c6 */ /* 0x004ea20000000000 */
[----:B------:R-:W1:Y:S08]  /*5250*/  @!P1 LDC R12, c[0x0][0xb20] ;  /* 0x0002c800ff0c9b82 */ /* 0x000e700000000800 */
[----:B------:R-:W1:Y:S01]  /*5260*/  @!P1 LDC R7, c[0x0][0xb0c] ;  /* 0x0002c300ff079b82 */ /* 0x000e620000000800 */
[----:B--2---:R2:W-:Y:S01]  /*5270*/  SYNCS.ARRIVE.TRANS64.RED.A1T0 RZ, [R0+URZ], RZ ;  /* 0x000000ff00ff79a7 */ /* 0x0045e200081004ff */
[----:B---3--:R-:W-:Y:S04]  /*5280*/  LOP3.LUT P4, RZ, R18, 0x1, RZ, 0xc0, !PT ;  /* 0x0000000112ff7812 */ /* 0x008fe8000788c0ff */
[----:B------:R-:W-:Y:S09]  /*5290*/  P2R R79, PR, RZ, 0x10 ;  /* 0x00000010ff4f7803 */ /* 0x000ff20000000000 */
[----:B------:R-:W-:Y:S02]  /*52a0*/  @P4 MOV R30, R16 ;  /* 0x00000010001e4202 */ /* 0x000fe40000000f00 */
[----:B------:R-:W-:Y:S01]  /*52b0*/  @P4 LOP3.LUT R29, R17, 0xffff, RZ, 0xc0, !PT ;  /* 0x0000ffff111d4812 */ /* 0x000fe200078ec0ff */
[----:B--2-4-:R-:W-:Y:S06]  /*52c0*/  @!P0 BRA `(.L_x_88) ;  /* 0x0000000000a48947 */ /* 0x014fec0003800000 */
[----:B------:R-:W-:Y:S01]  /*52d0*/  IMAD.HI.U32 R0, R66, R25, RZ ;  /* 0x0000001942007227 */ /* 0x000fe200078e00ff */
[----:B------:R-:W-:Y:S02]  /*52e0*/  ISETP.NE.AND P0, PT, R24, 0x1, PT ;  /* 0x000000011800780c */ /* 0x000fe40003f05270 */
[----:B------:R-:W-:Y:S01]  /*52f0*/  ISETP.NE.AND P2, PT, R26, 0x1, PT ;  /* 0x000000011a00780c */ /* 0x000fe20003f45270 */
[----:B------:R-:W-:Y:S01]  /*5300*/  IMAD.HI.U32 R4, R67, R60, RZ ;  /* 0x0000003c43047227 */ /* 0x000fe200078e00ff */
[----:B------:R-:W-:Y:S02]  /*5310*/  SHF.R.U32.HI R0, RZ, R65, R0 ;  /* 0x00000041ff007219 */ /* 0x000fe40000011600 */
[----:B------:R-:W-:Y:S01]  /*5320*/  ISETP.NE.AND P3, PT, R28, 0x1, PT ;  /* 0x000000011c00780c */ /* 0x000fe20003f65270 */
[----:B------:R-:W-:Y:S01]  /*5330*/  IMAD.HI.U32 R6, R29, R25, RZ ;  /* 0x000000191d067227 */ /* 0x000fe200078e00ff */
[-C--:B------:R-:W-:Y:S02]  /*5340*/  SHF.R.U32.HI R4, RZ, R61.reuse, R4 ;  /* 0x0000003dff047219 */ /* 0x080fe40000011604 */
[----:B------:R-:W-:Y:S01]  /*5350*/  SEL R0, R66, R0, !P0 ;  /* 0x0000000042007207 */ /* 0x000fe20004000000 */
[----:B------:R-:W-:Y:S01]  /*5360*/  IMAD.HI.U32 R5, R30, R60, RZ ;  /* 0x0000003c1e057227 */ /* 0x000fe200078e00ff */
[----:B------:R-:W-:Y:S03]  /*5370*/  SEL R4, R67, R4, !P3 ;  /* 0x0000000443047207 */ /* 0x000fe60005800000 */
[-C--:B------:R-:W-:Y:S01]  /*5380*/  IMAD.HI.U32 R3, R0, R22.reuse, RZ ;  /* 0x0000001600037227 */ /* 0x080fe200078e00ff */
[----:B------:R-:W-:Y:S03]  /*5390*/  SHF.R.U32.HI R5, RZ, R61, R5 ;  /* 0x0000003dff057219 */ /* 0x000fe60000011605 */
[----:B------:R-:W-:Y:S01]  /*53a0*/  IMAD.HI.U32 R2, R4, R22, RZ ;  /* 0x0000001604027227 */ /* 0x000fe200078e00ff */
[----:B------:R-:W-:Y:S02]  /*53b0*/  @P2 SHF.R.U32.HI R0, RZ, R23, R3 ;  /* 0x00000017ff002219 */ /* 0x000fe40000011603 */
[----:B------:R-:W-:Y:S02]  /*53c0*/  SHF.R.U32.HI R3, RZ, R65, R6 ;  /* 0x00000041ff037219 */ /* 0x000fe40000011606 */
[----:B------:R-:W-:Y:S01]  /*53d0*/  @P2 SHF.R.U32.HI R4, RZ, R23, R2 ;  /* 0x00000017ff042219 */ /* 0x000fe20000011602 */
[----:B------:R-:W-:Y:S01]  /*53e0*/  IMAD R0, R26, R0, RZ ;  /* 0x000000001a007224 */ /* 0x000fe200078e02ff */
[----:B------:R-:W-:Y:S02]  /*53f0*/  SEL R3, R29, R3, !P0 ;  /* 0x000000031d037207 */ /* 0x000fe40004000000 */
[----:B------:R-:W-:Y:S01]  /*5400*/  SEL R2, R30, R5, !P3 ;  /* 0x000000051e027207 */ /* 0x000fe20005800000 */
[----:B------:R-:W-:Y:S01]  /*5410*/  IMAD R5, R26, R4, RZ ;  /* 0x000000041a057224 */ /* 0x000fe200078e02ff */
[C---:B------:R-:W-:Y:S01]  /*5420*/  ISETP.GE.AND P0, PT, R3.reuse, R0, PT ;  /* 0x000000000300720c */ /* 0x040fe20003f06270 */
[C---:B------:R-:W-:Y:S03]  /*5430*/  IMAD.HI.U32 R0, R3.reuse, R22, RZ ;  /* 0x0000001603007227 */ /* 0x040fe600078e00ff */
[C---:B------:R-:W-:Y:S02]  /*5440*/  ISETP.GE.OR P0, PT, R2.reuse, R5, P0 ;  /* 0x000000050200720c */ /* 0x040fe40000706670 */
[----:B------:R-:W-:Y:S04]  /*5450*/  SHF.R.U32.HI R0, RZ, R23, R0 ;  /* 0x00000017ff007219 */ /* 0x000fe80000011600 */
[C---:B------:R-:W-:Y:S05]  /*5460*/  SEL R6, R3.reuse, R0, !P2 ;  /* 0x0000000003067207 */ /* 0x040fea0005000000 */
        /* <DEDUP_REMOVED lines=14> */
[----:B------:R-:W-:Y:S07]  /*5550*/  IMAD R29, R3, R24, R29 ;  /* 0x00000018031d7224 */ /* 0x000fee00078e021d */
.L_x_88:
[----:B-1----:R-:W-:Y:S01]  /*5560*/  @!P1 ISETP.NE.AND P0, PT, R8, 0x1, PT ;  /* 0x000000010800980c */ /* 0x002fe20003f05270 */
[----:B------:R-:W-:Y:S01]  /*5570*/  @!P1 IMAD.HI.U32 R2, R29, R9, RZ ;  /* 0x000000091d029227 */ /* 0x000fe200078e00ff */
[----:B------:R-:W-:Y:S01]  /*5580*/  R2UR UR42, R15 ;  /* 0x000000000f2a72ca */ /* 0x000fe200000e0000 */
[----:B------:R-:W-:Y:S01]  /*5590*/  BSSY.RECONVERGENT B6, `(.L_x_89) ;  /* 0x0000031000067945 */ /* 0x000fe20003800200 */
[----:B------:R-:W-:Y:S01]  /*55a0*/  R2UR UR41, R14 ;  /* 0x000000000e2972ca */ /* 0x000fe200000e0000 */
[C---:B------:R-:W-:Y:S01]  /*55b0*/  @!P1 IMAD.HI.U32 R0, R30.reuse, R10, RZ ;  /* 0x0000000a1e009227 */ /* 0x040fe200078e00ff */
[----:B------:R-:W-:Y:S02]  /*55c0*/  @!P1 SHF.R.U32.HI R2, RZ, R12, R2 ;  /* 0x0000000cff029219 */ /* 0x000fe40000011602 */
[----:B------:R-:W-:Y:S01]  /*55d0*/  @!P1 ISETP.NE.AND P2, PT, R7, 0x1, PT ;  /* 0x000000010700980c */ /* 0x000fe20003f45270 */
[----:B------:R-:W-:Y:S01]  /*55e0*/  VIADD R81, R81, 0x1 ;  /* 0x0000000151517836 */ /* 0x000fe20000000000 */
[----:B------:R-:W-:Y:S02]  /*55f0*/  @!P1 SEL R2, R29, R2, !P0 ;  /* 0x000000021d029207 */ /* 0x000fe40004000000 */
[----:B------:R-:W-:Y:S02]  /*5600*/  @!P1 SHF.R.U32.HI R0, RZ, R11, R0 ;  /* 0x0000000bff009219 */ /* 0x000fe40000011600 */
[----:B------:R-:W-:Y:S01]  /*5610*/  LOP3.LUT P0, RZ, R69, 0x1b0, RZ, 0xc0, !PT ;  /* 0x000001b045ff7812 */ /* 0x000fe2000780c0ff */
[----:B------:R-:W-:Y:S01]  /*5620*/  USHF.L.U32 UR42, UR42, 0x7, URZ ;  /* 0x000000072a2a7899 */ /* 0x000fe200080006ff */
[----:B------:R-:W-:Y:S01]  /*5630*/  @!P1 SEL R3, R30, R0, !P2 ;  /* 0x000000001e039207 */ /* 0x000fe20005000000 */
[----:B------:R-:W-:Y:S01]  /*5640*/  USHF.L.U32 UR41, UR41, 0x6, URZ ;  /* 0x0000000629297899 */ /* 0x000fe200080006ff */
[----:B------:R-:W-:Y:S03]  /*5650*/  @P4 SHF.R.U32.HI R70, RZ, 0x10, R17 ;  /* 0x00000010ff464819 */ /* 0x000fe60000011611 */
[----:B------:R-:W-:Y:S02]  /*5660*/  @!P1 IMAD.IADD R0, R2, 0x1, -R3 ;  /* 0x0000000102009824 */ /* 0x000fe400078e0a03 */
[----:B------:R-:W-:Y:S02]  /*5670*/  @!P1 IMAD.IADD R2, R3, 0x1, -R2 ;  /* 0x0000000103029824 */ /* 0x000fe400078e0a02 */
[----:B------:R-:W-:Y:S02]  /*5680*/  @!P1 IMAD R30, R0, R7, R30 ;  /* 0x00000007001e9224 */ /* 0x000fe400078e021e */
[----:B------:R-:W-:Y:S01]  /*5690*/  @!P1 IMAD R29, R2, R8, R29 ;  /* 0x00000008021d9224 */ /* 0x000fe200078e021d */
[----:B------:R-:W-:Y:S06]  /*56a0*/  @!P0 BRA `(.L_x_90) ;  /* 0x00000000007c8947 */ /* 0x000fec0003800000 */
[----:B------:R-:W1:Y:S01]  /*56b0*/  LDCU.64 UR8, c[0x4][0x80] ;  /* 0x01001000ff0877ac */ /* 0x000e620008000a00 */
[----:B------:R-:W-:Y:S01]  /*56c0*/  MOV R2, 0x0 ;  /* 0x0000000000027802 */ /* 0x000fe20000000f00 */
[----:B------:R-:W-:Y:S02]  /*56d0*/  HFMA2 R12, -RZ, RZ, 0, 5.9604644775390625e-08 ;  /* 0x00000001ff0c7431 */ /* 0x000fe400000001ff */
[----:B------:R-:W-:Y:S01]  /*56e0*/  IMAD.MOV.U32 R8, RZ, RZ, 0x70 ;  /* 0x00000070ff087424 */ /* 0x000fe200078e00ff */
[----:B------:R2:W3:Y:S01]  /*56f0*/  LDC.64 R14, c[0x4][R2] ;  /* 0x01000000020e7b82 */ /* 0x0004e20000000a00 */
[----:B------:R-:W4:Y:S01]  /*5700*/  LDCU.64 UR6, c[0x4][0x88] ;  /* 0x01001100ff0677ac */ /* 0x000f220008000a00 */
[----:B------:R-:W-:Y:S01]  /*5710*/  IMAD.MOV.U32 R13, RZ, RZ, RZ ;  /* 0x000000ffff0d7224 */ /* 0x000fe200078e00ff */
[----:B------:R-:W2:Y:S01]  /*5720*/  LDCU.64 UR4, c[0x4][0x8] ;  /* 0x01000100ff0477ac */ /* 0x000ea20008000a00 */
[----:B-1----:R-:W-:Y:S01]  /*5730*/  MOV R5, UR9 ;  /* 0x0000000900057c02 */ /* 0x002fe20008000f00 */
[----:B------:R-:W-:Y:S01]  /*5740*/  IMAD.U32 R4, RZ, RZ, UR8 ;  /* 0x00000008ff047e24 */ /* 0x000fe2000f8e00ff */
[----:B----4-:R-:W-:Y:S01]  /*5750*/  MOV R7, UR7 ;  /* 0x0000000700077c02 */ /* 0x010fe20008000f00 */
[----:B------:R-:W-:Y:S01]  /*5760*/  IMAD.U32 R6, RZ, RZ, UR6 ;  /* 0x00000006ff067e24 */ /* 0x000fe2000f8e00ff */
[----:B--2---:R-:W-:Y:S01]  /*5770*/  MOV R11, UR5 ;  /* 0x00000005000b7c02 */ /* 0x004fe20008000f00 */
[----:B------:R-:W-:Y:S02]  /*5780*/  IMAD.U32 R10, RZ, RZ, UR4 ;  /* 0x00000004ff0a7e24 */ /* 0x000fe4000f8e00ff */
[----:B------:R-:W-:Y:S07]  /*5790*/  LEPC R20, `(.L_x_91) ;  /* 0x000000001014794e */ /* 0x000fee0000000000 */
[----:B---3-5:R-:W-:Y:S05]  /*57a0*/  CALL.ABS.NOINC R14 ;  /* 0x000000000e007343 */ /* 0x028fea0003c00000 */
.L_x_91:
[----:B------:R-:W1:Y:S01]  /*57b0*/  LDCU.64 UR8, c[0x4][0x80] ;  /* 0x01001000ff0877ac */ /* 0x000e620008000a00 */
[----:B------:R-:W2:Y:S01]  /*57c0*/  LDC.64 R2, c[0x4][R2] ;  /* 0x0100000002027b82 */ /* 0x000ea20000000a00 */
[----:B------:R-:W-:Y:S02]  /*57d0*/  HFMA2 R12, -RZ, RZ, 0, 5.9604644775390625e-08 ;  /* 0x00000001ff0c7431 */ /* 0x000fe400000001ff */
[----:B------:R-:W-:Y:S02]  /*57e0*/  IMAD.MOV.U32 R8, RZ, RZ, 0x70 ;  /* 0x00000070ff087424 */ /* 0x000fe400078e00ff */
[----:B------:R-:W-:Y:S01]  /*57f0*/  IMAD.MOV.U32 R13, RZ, RZ, RZ ;  /* 0x000000ffff0d7224 */ /* 0x000fe200078e00ff */
[----:B------:R-:W3:Y:S01]  /*5800*/  LDCU.64 UR6, c[0x4][0x88] ;  /* 0x01001100ff0677ac */ /* 0x000ee20008000a00 */
[----:B------:R-:W4:Y:S01]  /*5810*/  LDCU.64 UR4, c[0x4][0x8] ;  /* 0x01000100ff0477ac */ /* 0x000f220008000a00 */
[----:B-1----:R-:W-:Y:S02]  /*5820*/  MOV R4, UR8 ;  /* 0x0000000800047c02 */ /* 0x002fe40008000f00 */
[----:B------:R-:W-:Y:S02]  /*5830*/  MOV R5, UR9 ;  /* 0x0000000900057c02 */ /* 0x000fe40008000f00 */
[----:B---3--:R-:W-:Y:S01]  /*5840*/  MOV R7, UR7 ;  /* 0x0000000700077c02 */ /* 0x008fe20008000f00 */
[----:B------:R-:W-:Y:S01]  /*5850*/  IMAD.U32 R6, RZ, RZ, UR6 ;  /* 0x00000006ff067e24 */ /* 0x000fe2000f8e00ff */
[----:B----4-:R-:W-:Y:S01]  /*5860*/  MOV R11, UR5 ;  /* 0x00000005000b7c02 */ /* 0x010fe20008000f00 */
[----:B------:R-:W-:Y:S02]  /*5870*/  IMAD.U32 R10, RZ, RZ, UR4 ;  /* 0x00000004ff0a7e24 */ /* 0x000fe4000f8e00ff */
[----:B------:R-:W-:Y:S07]  /*5880*/  LEPC R20, `(.L_x_90) ;  /* 0x000000001014794e */ /* 0x000fee0000000000 */
[----:B--2---:R-:W-:Y:S05]  /*5890*/  CALL.ABS.NOINC R2 ;  /* 0x0000000002007343 */ /* 0x004fea0003c00000 */
.L_x_90:
[----:B------:R-:W-:Y:S05]  /*58a0*/  BSYNC.RECONVERGENT B6 ;  /* 0x0000000000067941 */ /* 0x000fea0003800200 */
.L_x_89:
[----:B------:R-:W-:Y:S01]  /*58b0*/  ISETP.NE.U32.AND P4, PT, R58, RZ, PT ;  /* 0x000000ff3a00720c */ /* 0x000fe20003f85070 */
[----:B------:R-:W-:Y:S01]  /*58c0*/  UISETP.NE.AND UP2, UPT, UR50, URZ, UPT ;  /* 0x000000ff3200728c */ /* 0x000fe2000bf45270 */
[----:B------:R-:W-:Y:S01]  /*58d0*/  ISETP.NE.U32.AND P2, PT, RZ, UR38, PT ;  /* 0x00000026ff007c0c */ /* 0x000fe2000bf45070 */
[----:B------:R-:W-:Y:S01]  /*58e0*/  UISETP.NE.U32.AND UP1, UPT, UR46, URZ, UPT ;  /* 0x000000ff2e00728c */ /* 0x000fe2000bf25070 */
[----:B------:R-:W-:Y:S01]  /*58f0*/  ISETP.NE.AND.EX P4, PT, R59, RZ, PT, P4 ;  /* 0x000000ff3b00720c */ /* 0x000fe20003f85340 */
[----:B------:R-:W-:Y:S01]  /*5900*/  UPLOP3.LUT UP0, UPT, UPT, UPT, UPT, 0x40, 0x4 ;  /* 0x000000000004789c */ /* 0x000fe20003f0e870 */
[----:B------:R-:W-:Y:S01]  /*5910*/  ISETP.NE.AND.EX P2, PT, RZ, UR39, PT, P2 ;  /* 0x00000027ff007c0c */ /* 0x000fe2000bf45320 */
[----:B------:R-:W-:Y:S01]  /*5920*/  UISETP.NE.AND.EX UP1, UPT, UR47, URZ, UPT, UP1 ;  /* 0x000000ff2f00728c */ /* 0x000fe2000bf25310 */
[----:B------:R-:W-:Y:S04]  /*5930*/  PLOP3.LUT P1, PT, PT, PT, UP2, 0x80, 0x8 ;  /* 0x000000000008781c */ /* 0x000fe80003f2f028 */
[----:B------:R-:W-:Y:S06]  /*5940*/  @UP2 UPLOP3.LUT UP0, UPT, UPT, UPT, UP1, 0x80, 0x8 ;  /* 0x000000000008289c */ /* 0x000fec0003f0f010 */
[----:B------:R-:W-:Y:S01]  /*5950*/  PLOP3.LUT P0, PT, PT, PT, UP0, 0x80, 0x8 ;  /* 0x000000000008781c */ /* 0x000fe20003f0f008 */
[----:B------:R-:W-:Y:S01]  /*5960*/  @!UPT UIADD3 URZ, UPT, UPT, URZ, URZ, URZ ;  /* 0x000000fffffff290 */ /* 0x000fe2000fffe0ff */
[----:B------:R-:W-:Y:S11]  /*5970*/  BRA.U !UP1, `(.L_x_92) ;  /* 0x0000000109387547 */ /* 0x000ff6000b800000 */
[----:B------:R-:W-:Y:S01]  /*5980*/  UISETP.NE.U32.AND UP0, UPT, UR38, URZ, UPT ;  /* 0x000000ff2600728c */ /* 0x000fe2000bf05070 */
[----:B------:R-:W-:Y:S02]  /*5990*/  HFMA2 R0, -RZ, RZ, 0, 5.9604644775390625e-08 ;  /* 0x00000001ff007431 */ /* 0x000fe400000001ff */
[----:B------:R-:W-:Y:S01]  /*59a0*/  IMAD.MOV.U32 R64, RZ, RZ, 0x1 ;  /* 0x00000001ff407424 */ /* 0x000fe200078e00ff */
[----:B------:R-:W-:Y:S06]  /*59b0*/  UISETP.NE.AND.EX UP0, UPT, UR39, URZ, UPT, UP0 ;  /* 0x000000ff2700728c */ /* 0x000fec000bf05300 */
[----:B------:R-:W-:Y:S05]  /*59c0*/  PLOP3.LUT P3, PT, PT, PT, UP0, 0x80, 0x8 ;  /* 0x000000000008781c */ /* 0x000fea0003f6f008 */
[----:B------:R-:W1:Y:S01]  /*59d0*/  @UP0 LDCU.64 UR6, c[0x0][0x888] ;  /* 0x00011100ff0607ac */ /* 0x000e620008000a00 */
[----:B------:R-:W-:Y:S07]  /*59e0*/  @UP0 UIMAD UR4, UR44, UR46, URZ ;  /* 0x0000002e2c0402a4 */ /* 0x000fee000f8e02ff */
[----:B------:R-:W-:Y:S01]  /*59f0*/  @!P3 PRMT R64, R0, 0x7610, R64 ;  /* 0x000076100040b816 */ /* 0x000fe20000000040 */
[----:B-1----:R-:W-:Y:S03]  /*5a00*/  @UP0 UIMAD.WIDE UR6, UR4, 0x4, UR6 ;  /* 0x00000004040608a5 */ /* 0x002fe6000f8e0206 */
[----:B------:R-:W1:Y:S03]  /*5a10*/  @!UP0 LDCU UR4, c[0x0][0x880] ;  /* 0x00011000ff0487ac */ /* 0x000e660008000800 */
[----:B------:R-:W-:Y:S01]  /*5a20*/  IMAD.U32 R2, RZ, RZ, UR6 ;  /* 0x00000006ff027e24 */ /* 0x000fe2000f8e00ff */
[----:B------:R-:W-:Y:S05]  /*5a30*/  MOV R3, UR7 ;  /* 0x0000000700037c02 */ /* 0x000fea0008000f00 */
[----:B-----5:R2:W5:Y:S02]  /*5a40*/  @P3 LDG.E R35, desc[UR48][R2.64] ;  /* 0x0000003002233981 */ /* 0x020564000c1e1900 */
[----:B-12---:R-:W-:Y:S02]  /*5a50*/  @!P3 IMAD.U32 R35, RZ, RZ, UR4 ;  /* 0x00000004ff23be24 */ /* 0x006fe4000f8e00ff */
.L_x_92:
[----:B------:R-:W-:Y:S05]  /*5a60*/  @!P4 BRA `(.L_x_93) ;  /* 0x000000000020c947 */ /* 0x000fea0003800000 */
[----:B------:R-:W-:Y:S04]  /*5a70*/  ISETP.NE.U32.AND P3, PT, R56, RZ, PT ;  /* 0x000000ff3800720c */ /* 0x000fe80003f65070 */
[----:B------:R-:W-:Y:S11]  /*5a80*/  ISETP.NE.AND.EX P3, PT, R57, RZ, PT, P3 ;  /* 0x000000ff3900720c */ /* 0x000ff60003f65330 */
[----:B------:R-:W-:Y:S02]  /*5a90*/  @!UPT UIADD3 URZ, UPT, UPT, URZ, URZ, URZ ;  /* 0x000000fffffff290 */ /* 0x000fe4000fffe0ff */
[----:B------:R-:W1:Y:S01]  /*5aa0*/  @P3 LDC.64 R2, c[0x0][0x8a8] ;  /* 0x00022a00ff023b82 */ /* 0x000e620000000a00 */
[----:B------:R-:W-:Y:S04]  /*5ab0*/  @P3 IMAD R0, R58, UR44, RZ ;  /* 0x0000002c3a003c24 */ /* 0x000fe8000f8e02ff */
[----:B-1----:R-:W-:Y:S05]  /*5ac0*/  @P3 IMAD.WIDE R2, R0, 0x4, R2 ;  /* 0x0000000400023825 */ /* 0x002fea00078e0202 */
[----:B-----5:R1:W5:Y:S02]  /*5ad0*/  @P3 LDG.E R33, desc[UR48][R2.64] ;  /* 0x0000003002213981 */ /* 0x020364000c1e1900 */
[----:B-1----:R-:W2:Y:S02]  /*5ae0*/  @!P3 LDC R33, c[0x0][0x8a0] ;  /* 0x00022800ff21bb82 */ /* 0x002ea40000000800 */
.L_x_93:
[----:B-----5:R-:W-:Y:S01]  /*5af0*/  FSETP.NEU.AND P3, PT, R35, RZ, PT ;  /* 0x000000ff2300720b */ /* 0x020fe20003f6d000 */
[----:B------:R-:W-:Y:S01]  /*5b00*/  BSSY B1, `(.L_x_94) ;  /* 0x0000039000017945 */ /* 0x000fe20003800000 */
[----:B------:R-:W-:Y:S01]  /*5b10*/  SEL R3, RZ, 0xffffffff, P2 ;  /* 0xffffffffff037807 */ /* 0x000fe20001000000 */
[----:B------:R-:W-:Y:S01]  /*5b20*/  IMAD.MOV.U32 R86, RZ, RZ, 0x1 ;  /* 0x00000001ff567424 */ /* 0x000fe200078e00ff */
[----:B------:R-:W-:Y:S01]  /*5b30*/  @P1 LOP3.LUT P2, RZ, R64, 0xff, RZ, 0xc0, !PT ;  /* 0x000000ff40ff1812 */ /* 0x000fe2000784c0ff */
[----:B------:R-:W-:Y:S01]  /*5b40*/  IMAD R34, R31, 0x40, R32 ;  /* 0x000000401f227824 */ /* 0x000fe200078e0220 */
[----:B------:R-:W-:Y:S01]  /*5b50*/  @P1 SEL R0, RZ, 0xffffffff, P3 ;  /* 0xffffffffff001807 */ /* 0x000fe20001800000 */
[----:B------:R-:W-:Y:S01]  /*5b60*/  IMAD R82, R77, -0x10, R75 ;  /* 0xfffffff04d527824 */ /* 0x000fe200078e024b */
[----:B------:R-:W-:Y:S01]  /*5b70*/  LOP3.LUT R73, R73, 0x1, RZ, 0x3c, !PT ;  /* 0x0000000149497812 */ /* 0x000fe200078e3cff */
[----:B------:R-:W-:Y:S01]  /*5b80*/  IMAD.MOV.U32 R85, RZ, RZ, RZ ;  /* 0x000000ffff557224 */ /* 0x000fe200078e00ff */
[----:B------:R-:W-:Y:S02]  /*5b90*/  @P0 SEL R0, R3, R0, !P2 ;  /* 0x0000000003000207 */ /* 0x000fe40005000000 */
[----:B------:R-:W-:Y:S02]  /*5ba0*/  CS2R R54, SRZ ;  /* 0x0000000000367805 */ /* 0x000fe4000001ff00 */
[----:B------:R-:W-:Y:S02]  /*5bb0*/  LEA R84, R31, UR36, 0x3 ;  /* 0x000000241f547c11 */ /* 0x000fe4000f8e18ff */
[----:B------:R-:W-:Y:S02]  /*5bc0*/  CS2R R52, SRZ ;  /* 0x0000000000347805 */ /* 0x000fe4000001ff00 */
[----:B------:R-:W-:Y:S02]  /*5bd0*/  @P1 LOP3.LUT R0, R0, 0x1, RZ, 0xc0, !PT ;  /* 0x0000000100001812 */ /* 0x000fe400078ec0ff */
[----:B------:R-:W-:Y:S02]  /*5be0*/  CS2R R50, SRZ ;  /* 0x0000000000327805 */ /* 0x000fe4000001ff00 */
[----:B------:R-:W-:Y:S02]  /*5bf0*/  PLOP3.LUT P2, PT, PT, PT, UP1, 0x80, 0x8 ;  /* 0x000000000008781c */ /* 0x000fe40003f4f018 */
[----:B------:R-:W-:Y:S02]  /*5c00*/  CS2R R48, SRZ ;  /* 0x0000000000307805 */ /* 0x000fe4000001ff00 */
[----:B------:R-:W-:Y:S02]  /*5c10*/  ISETP.NE.U32.OR P5, PT, R0, 0x1, !P1 ;  /* 0x000000010000780c */ /* 0x000fe40004fa5470 */
[----:B------:R-:W-:Y:S02]  /*5c20*/  CS2R R46, SRZ ;  /* 0x00000000002e7805 */ /* 0x000fe4000001ff00 */
[----:B------:R-:W-:Y:S02]  /*5c30*/  LOP3.LUT P4, R80, R64, 0xff, RZ, 0xc0, !PT ;  /* 0x000000ff40507812 */ /* 0x000fe4000788c0ff */
[----:B------:R-:W-:Y:S02]  /*5c40*/  CS2R R44, SRZ ;  /* 0x00000000002c7805 */ /* 0x000fe4000001ff00 */
[----:B------:R-:W-:Y:S02]  /*5c50*/  SEL R2, RZ, 0xffffffff, P3 ;  /* 0xffffffffff027807 */ /* 0x000fe40001800000 */
[----:B------:R-:W-:Y:S02]  /*5c60*/  CS2R R42, SRZ ;  /* 0x00000000002a7805 */ /* 0x000fe4000001ff00 */
[----:B------:R-:W-:Y:S02]  /*5c70*/  P2R R83, PR, RZ, 0x20 ;  /* 0x00000020ff537803 */ /* 0x000fe40000000000 */
[----:B------:R-:W-:Y:S02]  /*5c80*/  CS2R R40, SRZ ;  /* 0x0000000000287805 */ /* 0x000fe4000001ff00 */
[----:B------:R-:W-:Y:S02]  /*5c90*/  @P2 SEL R2, R3, R2, !P4 ;  /* 0x0000000203022207 */ /* 0x000fe40006000000 */
[----:B------:R-:W-:Y:S02]  /*5ca0*/  @P5 SHF.L.U32 R0, R73, 0x1f, RZ ;  /* 0x0000001f49005819 */ /* 0x000fe400000006ff */
[----:B------:R-:W-:Y:S02]  /*5cb0*/  LOP3.LUT R2, R2, 0x1, RZ, 0xc0, !PT ;  /* 0x0000000102027812 */ /* 0x000fe400078ec0ff */
[----:B------:R1:W3:Y:S02]  /*5cc0*/  @P5 SYNCS.PHASECHK.TRANS64.TRYWAIT P1, [UR36+0x80], R0 ;  /* 0x00008000ff0055a7 */ /* 0x0002e40008021124 */
[----:B------:R-:W-:Y:S04]  /*5cd0*/  ISETP.NE.U32.AND P2, PT, R2, 0x1, PT ;  /* 0x000000010200780c */ /* 0x000fe80003f45070 */
[----:B------:R-:W-:Y:S02]  /*5ce0*/  P2R R87, PR, RZ, 0x4 ;  /* 0x00000004ff577803 */ /* 0x000fe40000000000 */
[----:B-1----:R-:W-:Y:S04]  /*5cf0*/  SHF.L.U32 R0, R72, 0x1f, RZ ;  /* 0x0000001f48007819 */ /* 0x002fe800000006ff */
[----:B------:R1:W4:Y:S01]  /*5d00*/  SYNCS.PHASECHK.TRANS64.TRYWAIT P0, [R84+URZ+0xf0], R0 ;  /* 0x0000f000540075a7 */ /* 0x00032200080011ff */
[----:B---3--:R-:W-:Y:S01]  /*5d10*/  @P5 SEL R86, RZ, 0x1, !P1 ;  /* 0x00000001ff565807 */ /* 0x008fe20004800000 */
[----:B-1----:R-:W-:Y:S06]  /*5d20*/  @!P5 BRA `(.L_x_95) ;  /* 0x000000000058d947 */ /* 0x002fec0003800000 */
[----:B------:R-:W-:Y:S01]  /*5d30*/  IMAD.MOV.U32 R54, RZ, RZ, RZ ;  /* 0x000000ffff367224 */ /* 0x000fe200078e00ff */
[----:B------:R-:W-:Y:S01]  /*5d40*/  ISETP.NE.AND P1, PT, R86, RZ, PT ;  /* 0x000000ff5600720c */ /* 0x000fe20003f25270 */
[----:B------:R-:W-:Y:S01]  /*5d50*/  BSSY B0, `(.L_x_96) ;  /* 0x000000c000007945 */ /* 0x000fe20003800000 */
[----:B------:R-:W-:Y:S02]  /*5d60*/  CS2R R42, SRZ ;  /* 0x00000000002a7805 */ /* 0x000fe4000001ff00 */
[----:B------:R-:W-:Y:S02]  /*5d70*/  CS2R R40, SRZ ;  /* 0x0000000000287805 */ /* 0x000fe4000001ff00 */
[----:B------:R-:W-:Y:S02]  /*5d80*/  CS2R R46, SRZ ;  /* 0x00000000002e7805 */ /* 0x000fe4000001ff00 */
[----:B------:R-:W-:Y:S02]  /*5d90*/  CS2R R44, SRZ ;  /* 0x00000000002c7805 */ /* 0x000fe4000001ff00 */
[----:B------:R-:W-:Y:S02]  /*5da0*/  CS2R R50, SRZ ;  /* 0x0000000000327805 */ /* 0x000fe4000001ff00 */
[----:B------:R-:W-:Y:S02]  /*5db0*/  CS2R R48, SRZ ;  /* 0x0000000000307805 */ /* 0x000fe4000001ff00 */
[----:B------:R-:W-:Y:S01]  /*5dc0*/  CS2R R52, SRZ ;  /* 0x0000000000347805 */ /* 0x000fe2000001ff00 */
[----:B------:R-:W-:Y:S06]  /*5dd0*/  @P1 BRA `(.L_x_97) ;  /* 0x00000000000c1947 */ /* 0x000fec0003800000 */
[----:B------:R-:W-:Y:S04]  /*5de0*/  SHF.L.U32 R3, R73, 0x1f, RZ ;  /* 0x0000001f49037819 */ /* 0x000fe800000006ff */
[----:B------:R-:W1:Y:S02]  /*5df0*/  SYNCS.PHASECHK.TRANS64.TRYWAIT P1, [UR36+0x80], R3 ;  /* 0x00008003ff0075a7 */ /* 0x000e640008021124 */
[----:B-1----:R-:W-:Y:S05]  /*5e00*/  @!P1 BRA `(.L_x_98) ;  /* 0x0000002800c49947 */ /* 0x002fea0003800000 */
.L_x_97:
[----:B------:R-:W-:Y:S05]  /*5e10*/  BSYNC B0 ;  /* 0x0000000000007941 */ /* 0x000fea0003800000 */
.L_x_96:
[----:B------:R-:W-:Y:S01]  /*5e20*/  ISETP.NE.AND P1, PT, R87, RZ, PT ;  /* 0x000000ff5700720c */ /* 0x000fe20003f25270 */
[----:B------:R-:W-:Y:S11]  /*5e30*/  HFMA2 R85, -RZ, RZ, 0, 5.9604644775390625e-08 ;  /* 0x00000001ff557431 */ /* 0x000ff600000001ff */
[----:B------:R-:W-:Y:S01]  /*5e40*/  @!UPT UIADD3 URZ, UPT, UPT, URZ, URZ, URZ ;  /* 0x000000fffffff290 */ /* 0x000fe2000fffe0ff */
[----:B------:R3:W1:Y:S04]  /*5e50*/  @P1 LDS.128 R40, [R76] ;  /* 0x000000004c281984 */ /* 0x0006680000000c00 */
[----:B------:R3:W1:Y:S04]  /*5e60*/  @P1 LDS.128 R44, [R75+0x10] ;  /* 0x000010004b2c1984 */ /* 0x0006680000000c00 */
[----:B------:R3:W1:Y:S04]  /*5e70*/  @P1 LDS.128 R48, [R74+0x20] ;  /* 0x000020004a301984 */ /* 0x0006680000000c00 */
[----:B------:R3:W1:Y:S02]  /*5e80*/  @P1 LDS.128 R52, [R82+0x30] ;  /* 0x0000300052341984 */ /* 0x0006640000000c00 */
.L_x_95:
[----:B------:R-:W-:Y:S05]  /*5e90*/  BSYNC B1 ;  /* 0x0000000000017941 */ /* 0x000fea0003800000 */
.L_x_94:
[----:B-1----:R-:W-:Y:S04]  /*5ea0*/  SHF.R.U32.HI R2, RZ, 0x15, R34 ;  /* 0x00000015ff027819 */ /* 0x002fe80000011622 */
[----:B------:R-:W-:Y:S01]  /*5eb0*/  LOP3.LUT P1, RZ, R2, 0x3, R68, 0x48, !PT ;  /* 0x0000000302ff7812 */ /* 0x000fe20007824844 */
[----:B------:R-:W-:Y:S01]  /*5ec0*/  @!UPT UIADD3 URZ, UPT, UPT, URZ, URZ, URZ ;  /* 0x000000fffffff290 */ /* 0x000fe2000fffe0ff */
[----:B----4-:R-:W-:Y:S11]  /*5ed0*/  @P0 BRA `(.L_x_99) ;  /* 0x0000000000080947 */ /* 0x010ff60003800000 */
[----:B------:R-:W1:Y:S02]  /*5ee0*/  SYNCS.PHASECHK.TRANS64.TRYWAIT P0, [R84+URZ+0xf0], R0 ;  /* 0x0000f000540075a7 */ /* 0x000e6400080011ff */
[----:B-1----:R-:W-:Y:S05]  /*5ef0*/  @!P0 BRA `(.L_x_100) ;  /* 0x0000002800a08947 */ /* 0x002fea0003800000 */
.L_x_99:
[----:B------:R-:W-:Y:S05]  /*5f00*/  @!P1 BRA `(.L_x_101) ;  /* 0x0000000000409947 */ /* 0x000fea0003800000 */
[----:B------:R-:W4:Y:S01]  /*5f10*/  LDCU.64 UR8, c[0x4][0x70] ;  /* 0x01000e00ff0877ac */ /* 0x000f220008000a00 */
[----:B------:R-:W-:Y:S01]  /*5f20*/  MOV R3, 0x0 ;  /* 0x0000000000037802 */ /* 0x000fe20000000f00 */
[----:B------:R-:W-:Y:S02]  /*5f30*/  HFMA2 R12, -RZ, RZ, 0, 5.9604644775390625e-08 ;  /* 0x00000001ff0c7431 */ /* 0x000fe400000001ff */
[----:B------:R-:W-:Y:S02]  /*5f40*/  IMAD.MOV.U32 R8, RZ, RZ, 0x192 ;  /* 0x00000192ff087424 */ /* 0x000fe400078e00ff */
[----:B------:R-:W-:Y:S01]  /*5f50*/  IMAD.MOV.U32 R13, RZ, RZ, RZ ;  /* 0x000000ffff0d7224 */ /* 0x000fe200078e00ff */
[----:B------:R-:W5:Y:S01]  /*5f60*/  LDCU.64 UR6, c[0x4][0x78] ;  /* 0x01000f00ff0677ac */ /* 0x000f620008000a00 */
[----:B------:R-:W1:Y:S01]  /*5f70*/  LDC.64 R2, c[0x4][R3] ;  /* 0x0100000003027b82 */ /* 0x000e620000000a00 */
[----:B------:R-:W2:Y:S01]  /*5f80*/  LDCU.64 UR4, c[0x4][0x10] ;  /* 0x01000200ff0477ac */ /* 0x000ea20008000a00 */
[----:B----4-:R-:W-:Y:S01]  /*5f90*/  MOV R5, UR9 ;  /* 0x0000000900057c02 */ /* 0x010fe20008000f00 */
[----:B------:R-:W-:Y:S01]  /*5fa0*/  IMAD.U32 R4, RZ, RZ, UR8 ;  /* 0x00000008ff047e24 */ /* 0x000fe2000f8e00ff */
[----:B-----5:R-:W-:Y:S01]  /*5fb0*/  MOV R7, UR7 ;  /* 0x0000000700077c02 */ /* 0x020fe20008000f00 */
[----:B------:R-:W-:Y:S01]  /*5fc0*/  IMAD.U32 R6, RZ, RZ, UR6 ;  /* 0x00000006ff067e24 */ /* 0x000fe2000f8e00ff */
[----:B--2---:R-:W-:Y:S01]  /*5fd0*/  MOV R11, UR5 ;  /* 0x00000005000b7c02 */ /* 0x004fe20008000f00 */
[----:B------:R-:W-:Y:S02]  /*5fe0*/  IMAD.U32 R10, RZ, RZ, UR4 ;  /* 0x00000004ff0a7e24 */ /* 0x000fe4000f8e00ff */
[----:B------:R-:W-:Y:S07]  /*5ff0*/  LEPC R20, `(.L_x_101) ;  /* 0x000000001014794e */ /* 0x000fee0000000000 */
[----:B-1-3--:R-:W-:Y:S05]  /*6000*/  CALL.ABS.NOINC R2 ;  /* 0x0000000002007343 */ /* 0x00afea0003c00000 */
.L_x_101:
[----:B------:R-:W-:Y:S05]  /*6010*/  WARPSYNC.ALL ;  /* 0x0000000000007948 */ /* 0x000fea0003800000 */
[----:B------:R-:W-:Y:S01]  /*6020*/  R2UR UR4, R34 ;  /* 0x00000000220472ca */ /* 0x000fe200000e0000 */
[----:B------:R-:W-:Y:S01]  /*6030*/  BSSY.RECONVERGENT B0, `(.L_x_102) ;  /* 0x0000039000007945 */ /* 0x000fe20003800200 */
[----:B------:R-:W-:Y:S11]  /*6040*/  ISETP.NE.AND P0, PT, R78, RZ, PT ;  /* 0x000000ff4e00720c */ /* 0x000ff60003f05270 */
[----:B------:R-:W1:Y:S02]  /*6050*/  LDTM.x16 R4, tmem[UR4] ;  /* 0x00000004000479ee */ /* 0x000e640008240000 */
[C---:B-12---:R-:W-:Y:S01]  /*6060*/  FMUL R0, R33.reuse, R4 ;  /* 0x0000000421007220 */ /* 0x046fe20000400000 */
[C---:B------:R-:W-:Y:S01]  /*6070*/  FMUL R2, R33.reuse, R5 ;  /* 0x0000000521027220 */ /* 0x040fe20000400000 */
[C---:B------:R-:W-:Y:S01]  /*6080*/  FMUL R3, R33.reuse, R6 ;  /* 0x0000000621037220 */ /* 0x040fe20000400000 */
[----:B------:R-:W-:Y:S01]  /*6090*/  FMUL R7, R33, R7 ;  /* 0x0000000721077220 */ /* 0x000fe20000400000 */
[----:B------:R-:W-:Y:S01]  /*60a0*/  FFMA R36, R35, R40, R0 ;  /* 0x0000002823247223 */ /* 0x000fe20000000000 */
        /* <DEDUP_REMOVED lines=10> */
[----:B------:R1:W-:Y:S01]  /*6150*/  STS.128 [R76], R36 ;  /* 0x000000244c007388 */ /* 0x0003e20000000c00 */
        /* <DEDUP_REMOVED lines=8> */
[----:B------:R1:W-:Y:S01]  /*61e0*/  STS.128 [R75+0x10], R4 ;  /* 0x000010044b007388 */ /* 0x0003e20000000c00 */
[----:B------:R-:W-:Y:S01]  /*61f0*/  FMUL R13, R33, R17 ;  /* 0x00000011210d7220 */ /* 0x000fe20000400000 */
[----:B------:R-:W-:Y:S01]  /*6200*/  FFMA R10, R35, R50, R10 ;  /* 0x00000032230a7223 */ /* 0x000fe2000000000a */
[----:B------:R-:W-:Y:S01]  /*6210*/  FMUL R14, R33, R18 ;  /* 0x00000012210e7220 */ /* 0x000fe20000400000 */
[----:B------:R-:W-:Y:S01]  /*6220*/  FFMA R11, R35, R51, R15 ;  /* 0x00000033230b7223 */ /* 0x000fe2000000000f */
[----:B------:R-:W-:Y:S01]  /*6230*/  FMUL R19, R33, R19 ;  /* 0x0000001321137220 */ /* 0x000fe20000400000 */
[C---:B------:R-:W-:Y:S01]  /*6240*/  FFMA R12, R35.reuse, R52, R12 ;  /* 0x00000034230c7223 */ /* 0x040fe2000000000c */
[C---:B------:R-:W-:Y:S01]  /*6250*/  FFMA R13, R35.reuse, R53, R13 ;  /* 0x00000035230d7223 */ /* 0x040fe2000000000d */
[C---:B------:R-:W-:Y:S01]  /*6260*/  FFMA R14, R35.reuse, R54, R14 ;  /* 0x00000036230e7223 */ /* 0x040fe2000000000e */
[----:B------:R1:W-:Y:S01]  /*6270*/  STS.128 [R74+0x20], R8 ;  /* 0x000020084a007388 */ /* 0x0003e20000000c00 */
[----:B------:R-:W-:Y:S05]  /*6280*/  FFMA R15, R35, R55, R19 ;  /* 0x00000037230f7223 */ /* 0x000fea0000000013 */
[----:B------:R1:W-:Y:S01]  /*6290*/  STS.128 [R82+0x30], R12 ;  /* 0x0000300c52007388 */ /* 0x0003e20000000c00 */
[----:B------:R-:W-:Y:S01]  /*62a0*/  @!PT LDS RZ, [RZ] ;  /* 0x00000000fffff984 */ /* 0x000fe20000000800 */
[----:B------:R-:W-:Y:S01]  /*62b0*/  @!PT LDS RZ, [RZ] ;  /* 0x00000000fffff984 */ /* 0x000fe20000000800 */
[----:B------:R-:W-:Y:S01]  /*62c0*/  @!PT LDS RZ, [RZ] ;  /* 0x00000000fffff984 */ /* 0x000fe20000000800 */
[----:B------:R-:W-:Y:S01]  /*62d0*/  @!PT LDS RZ, [RZ] ;  /* 0x00000000fffff984 */ /* 0x000fe20000000800 */
[----:B------:R2:W-:Y:S06]  /*62e0*/  MEMBAR.ALL.CTA ;  /* 0x0000000000007992 */ /* 0x0005ec0000008000 */
[----:B--2---:R-:W2:Y:S02]  /*62f0*/  FENCE.VIEW.ASYNC.S ;  /* 0x00000000000073c6 */ /* 0x004ea40000000000 */
[----:B--2---:R-:W-:Y:S06]  /*6300*/  BAR.SYNC.DEFER_BLOCKING 0x1, 0x80 ;  /* 0x0042000000007b1d */ /* 0x004fec0000010000 */
[----:B------:R-:W-:Y:S05]  /*6310*/  @P0 BRA `(.L_x_103) ;  /* 0x0000000000280947 */ /* 0x000fea0003800000 */
[----:B------:R-:W-:Y:S02]  /*6320*/  UIADD3 UR4, UPT, UPT, UR36, 0x200, URZ ;  /* 0x0000020024047890 */ /* 0x000fe4000fffe0ff */
[----:B------:R-:W-:Y:S01]  /*6330*/  UIADD3 UR6, UP0, UPT, UR52, 0x680, URZ ;  /* 0x0000068034067890 */ /* 0x000fe2000ff1e0ff */
[----:B------:R-:W-:Y:S03]  /*6340*/  UMOV UR43, UR44 ;  /* 0x0000002c002b7c82 */ /* 0x000fe60008000000 */
[----:B------:R-:W-:Y:S01]  /*6350*/  MOV R69, UR4 ;  /* 0x0000000400457c02 */ /* 0x000fe20008000f00 */
[----:B------:R-:W-:Y:S03]  /*6360*/  UIADD3.X UR7, UPT, UPT, URZ, UR53, URZ, UP0, !UPT ;  /* 0x00000035ff077290 */ /* 0x000fe600087fe4ff */
[----:B------:R-:W-:Y:S11]  /*6370*/  R2UR UR40, R69 ;  /* 0x00000000452872ca */ /* 0x000ff600000e0000 */
[----:B------:R-:W-:Y:S02]  /*6380*/  @!UPT UIADD3 URZ, UPT, UPT, URZ, URZ, URZ ;  /* 0x000000fffffff290 */ /* 0x000fe4000fffe0ff */
[----:B------:R2:W-:Y:S01]  /*6390*/  UTMASTG.3D [UR40], [UR6] ;  /* 0x00000028060073b5 */ /* 0x0005e20008010000 */
[----:B------:R0:W-:Y:S01]  /*63a0*/  UTMACMDFLUSH ;  /* 0x00000000000079b7 */ /* 0x0001e20000000000 */
[----:B--2---:R-:W-:Y:S04]  /*63b0*/  DEPBAR.LE SB0, 0x1 ;  /* 0x000080400000791a */ /* 0x004fe80000000000 */
.L_x_103:
[----:B------:R-:W-:Y:S05]  /*63c0*/  BSYNC.RECONVERGENT B0 ;  /* 0x0000000000007941 */ /* 0x000fea0003800200 */
.L_x_102:
[----:B------:R-:W-:Y:S01]  /*63d0*/  BAR.SYNC.DEFER_BLOCKING 0x1, 0x80 ;  /* 0x0042000000007b1d */ /* 0x000fe20000010000 */
[----:B------:R-:W-:Y:S01]  /*63e0*/  ISETP.NE.AND P1, PT, R83, RZ, PT ;  /* 0x000000ff5300720c */ /* 0x000fe20003f25270 */
[----:B------:R-:W-:Y:S01]  /*63f0*/  UISETP.NE.AND UP0, UPT, UR45, URZ, UPT ;  /* 0x000000ff2d00728c */ /* 0x000fe2000bf05270 */
[----:B------:R-:W-:Y:S11]  /*6400*/  LEA R2, R85, UR36, 0x3 ;  /* 0x0000002455027c11 */ /* 0x000ff6000f8e18ff */
[----:B------:R-:W-:Y:S01]  /*6410*/  @P1 SHF.L.U32 R3, R73, 0x1f, RZ ;  /* 0x0000001f49031819 */ /* 0x000fe200000006ff */
[----:B------:R-:W-:Y:S06]  /*6420*/  BRA.U !UP0, `(.L_x_104) ;  /* 0x0000000108247547 */ /* 0x000fec000b800000 */
[----:B-1----:R-:W-:Y:S01]  /*6430*/  IMAD.U32 R4, RZ, RZ, UR51 ;  /* 0x00000033ff047e24 */ /* 0x002fe2000f8e00ff */
[----:B------:R-:W-:Y:S01]  /*6440*/  MOV R0, UR37 ;  /* 0x0000002500007c02 */ /* 0x000fe20008000f00 */
[----:B------:R-:W-:Y:S03]  /*6450*/  UIADD3 UR51, UPT, UPT, UR51, 0x1, URZ ;  /* 0x0000000133337890 */ /* 0x000fe6000fffe0ff */
[----:B------:R-:W-:Y:S01]  /*6460*/  @P1 LEA R4, R4, UR36, 0x3 ;  /* 0x0000002404041c11 */ /* 0x000fe2000f8e18ff */
[----:B------:R-:W-:Y:S04]  /*6470*/  UISETP.NE.AND UP0, UPT, UR51, 0x4, UPT ;  /* 0x000000043300788c */ /* 0x000fe8000bf05270 */
[----:B------:R-:W-:Y:S01]  /*6480*/  @P1 VIADD R4, R4, 0xa0 ;  /* 0x000000a004041836 */ /* 0x000fe20000000000 */
[----:B------:R-:W-:Y:S04]  /*6490*/  USEL UR51, UR51, URZ, UP0 ;  /* 0x000000ff33337287 */ /* 0x000fe80008000000 */
[----:B------:R-:W-:Y:S04]  /*64a0*/  @P1 PRMT R0, R0, 0x654, R4 ;  /* 0x0000065400001816 */ /* 0x000fe80000000004 */
[----:B------:R2:W-:Y:S04]  /*64b0*/  @P1 SYNCS.ARRIVE.TRANS64.RED.A1T0 RZ, [R0+URZ], RZ ;  /* 0x000000ff00ff19a7 */ /* 0x0005e800081004ff */
.L_x_104:
[----:B------:R-:W4:Y:S01]  /*64c0*/  @P1 SYNCS.PHASECHK.TRANS64.TRYWAIT P0, [R2+URZ+0x80], R3 ;  /* 0x00008003020015a7 */ /* 0x000f2200080011ff */
[----:B------:R-:W-:Y:S01]  /*64d0*/  BSSY B1, `(.L_x_105) ;  /* 0x0000016000017945 */ /* 0x000fe20003800000 */
[----:B----4-:R-:W-:Y:S03]  /*64e0*/  @P1 SEL R86, RZ, 0x1, !P0 ;  /* 0x00000001ff561807 */ /* 0x010fe60004000000 */
[----:B------:R-:W-:Y:S05]  /*64f0*/  @!P1 BRA `(.L_x_106) ;  /* 0x00000000004c9947 */ /* 0x000fea0003800000 */
[----:B------:R-:W-:Y:S01]  /*6500*/  ISETP.NE.AND P0, PT, R86, RZ, PT ;  /* 0x000000ff5600720c */ /* 0x000fe20003f05270 */
[----:B------:R-:W-:Y:S01]  /*6510*/  BSSY B0, `(.L_x_107) ;  /* 0x000000b000007945 */ /* 0x000fe20003800000 */
[----:B------:R-:W-:Y:S11]  /*6520*/  ISETP.NE.AND P1, PT, R87, RZ, PT ;  /* 0x000000ff5700720c */ /* 0x000ff60003f25270 */
[----:B------:R-:W-:Y:S02]  /*6530*/  @!UPT UIADD3 URZ, UPT, UPT, URZ, URZ, URZ ;  /* 0x000000fffffff290 */ /* 0x000fe4000fffe0ff */
[C---:B-1----:R-:W-:Y:S01]  /*6540*/  @P1 IMAD R6, R85.reuse, 0x2000, R76 ;  /* 0x0000200055061824 */ /* 0x042fe200078e024c */
[C---:B------:R-:W-:Y:S01]  /*6550*/  @P1 LEA R4, R85.reuse, R74, 0xd ;  /* 0x0000004a55041211 */ /* 0x040fe200078e68ff */
[C---:B------:R-:W-:Y:S02]  /*6560*/  @P1 IMAD R5, R85.reuse, 0x2000, R75 ;  /* 0x0000200055051824 */ /* 0x040fe400078e024b */
[----:B------:R-:W-:Y:S01]  /*6570*/  @P1 IMAD R3, R85, 0x2000, R82 ;  /* 0x0000200055031824 */ /* 0x000fe200078e0252 */
[----:B------:R-:W-:Y:S06]  /*6580*/  @P0 BRA `(.L_x_108) ;  /* 0x00000000000c0947 */ /* 0x000fec0003800000 */
[----:B--2---:R-:W-:Y:S04]  /*6590*/  SHF.L.U32 R0, R73, 0x1f, RZ ;  /* 0x0000001f49007819 */ /* 0x004fe800000006ff */
[----:B------:R-:W1:Y:S02]  /*65a0*/  SYNCS.PHASECHK.TRANS64.TRYWAIT P0, [R2+URZ+0x80], R0 ;  /* 0x00008000020075a7 */ /* 0x000e6400080011ff */
[----:B-1----:R-:W-:Y:S05]  /*65b0*/  @!P0 BRA `(.L_x_109) ;  /* 0x0000002400048947 */ /* 0x002fea0003800000 */
.L_x_108:
[----:B------:R-:W-:Y:S05]  /*65c0*/  BSYNC B0 ;  /* 0x0000000000007941 */ /* 0x000fea0003800000 */
.L_x_107:
[----:B------:R-:W-:Y:S02]  /*65d0*/  ISETP.NE.AND P0, PT, R87, RZ, PT ;  /* 0x000000ff5700720c */ /* 0x000fe40003f05270 */
[----:B------:R-:W-:Y:S11]  /*65e0*/  IADD3 R85, PT, PT, R85, 0x1, RZ ;  /* 0x0000000155557810 */ /* 0x000ff60007ffe0ff */
[----:B------:R4:W1:Y:S04]  /*65f0*/  @P0 LDS.128 R40, [R6] ;  /* 0x0000000006280984 */ /* 0x0008680000000c00 */
[----:B------:R4:W1:Y:S04]  /*6600*/  @P0 LDS.128 R44, [R5+0x10] ;  /* 0x00001000052c0984 */ /* 0x0008680000000c00 */
[----:B------:R4:W1:Y:S04]  /*6610*/  @P0 LDS.128 R48, [R4+0x20] ;  /* 0x0000200004300984 */ /* 0x0008680000000c00 */
[----:B------:R4:W1:Y:S02]  /*6620*/  @P0 LDS.128 R52, [R3+0x30] ;  /* 0x0000300003340984 */ /* 0x0008640000000c00 */
.L_x_106:
[----:B------:R-:W-:Y:S05]  /*6630*/  BSYNC B1 ;  /* 0x0000000000017941 */ /* 0x000fea0003800000 */
.L_x_105:
[----:B-12---:R-:W-:Y:S05]  /*6640*/  VIADD R0, R34, 0x10 ;  /* 0x0000001022007836 */ /* 0x006fea0000000000 */
[----:B------:R-:W-:Y:S04]  /*6650*/  SHF.R.U32.HI R0, RZ, 0x15, R0 ;  /* 0x00000015ff007819 */ /* 0x000fe80000011600 */
[----:B------:R-:W-:Y:S11]  /*6660*/  LOP3.LUT P0, RZ, R0, 0x3, R68, 0x48, !PT ;  /* 0x0000000300ff7812 */ /* 0x000ff60007804844 */
[----:B------:R-:W-:Y:S02]  /*6670*/  @!UPT UIADD3 URZ, UPT, UPT, URZ, URZ, URZ ;  /* 0x000000fffffff290 */ /* 0x000fe4000fffe0ff */
[----:B------:R-:W-:Y:S05]  /*6680*/  @!P0 BRA `(.L_x_110) ;  /* 0x0000000000408947 */ /* 0x000fea0003800000 */
[----:B------:R-:W1:Y:S01]  /*6690*/  LDCU.64 UR8, c[0x4][0x70] ;  /* 0x01000e00ff0877ac */ /* 0x000e620008000a00 */
[----:B----4-:R-:W-:Y:S01]  /*66a0*/  MOV R3, 0x0 ;  /* 0x0000000000037802 */ /* 0x010fe20000000f00 */
[----:B------:R-:W-:Y:S02]  /*66b0*/  HFMA2 R12, -RZ, RZ, 0, 5.9604644775390625e-08 ;  /* 0x00000001ff0c7431 */ /* 0x000fe400000001ff */
[----:B------:R-:W-:Y:S02]  /*66c0*/  IMAD.MOV.U32 R8, RZ, RZ, 0x192 ;  /* 0x00000192ff087424 */ /* 0x000fe400078e00ff */
[----:B------:R-:W-:Y:S01]  /*66d0*/  IMAD.MOV.U32 R13, RZ, RZ, RZ ;  /* 0x000000ffff0d7224 */ /* 0x000fe200078e00ff */
[----:B------:R-:W2:Y:S01]  /*66e0*/  LDCU.64 UR6, c[0x4][0x78] ;  /* 0x01000f00ff0677ac */ /* 0x000ea20008000a00 */
[----:B------:R-:W4:Y:S01]  /*66f0*/  LDC.64 R2, c[0x4][R3] ;  /* 0x0100000003027b82 */ /* 0x000f220000000a00 */
[----:B------:R-:W5:Y:S01]  /*6700*/  LDCU.64 UR4, c[0x4][0x10] ;  /* 0x01000200ff0477ac */ /* 0x000f620008000a00 */
[----:B-1----:R-:W-:Y:S01]  /*6710*/  MOV R5, UR9 ;  /* 0x0000000900057c02 */ /* 0x002fe20008000f00 */
[----:B------:R-:W-:Y:S01]  /*6720*/  IMAD.U32 R4, RZ, RZ, UR8 ;  /* 0x00000008ff047e24 */ /* 0x000fe2000f8e00ff */
[----:B--2---:R-:W-:Y:S01]  /*6730*/  MOV R7, UR7 ;  /* 0x0000000700077c02 */ /* 0x004fe20008000f00 */
[----:B------:R-:W-:Y:S01]  /*6740*/  IMAD.U32 R6, RZ, RZ, UR6 ;  /* 0x00000006ff067e24 */ /* 0x000fe2000f8e00ff */
[----:B-----5:R-:W-:Y:S01]  /*6750*/  MOV R11, UR5 ;  /* 0x00000005000b7c02 */ /* 0x020fe20008000f00 */
[----:B------:R-:W-:Y:S02]  /*6760*/  IMAD.U32 R10, RZ, RZ, UR4 ;  /* 0x00000004ff0a7e24 */ /* 0x000fe4000f8e00ff */
[----:B------:R-:W-:Y:S07]  /*6770*/  LEPC R20, `(.L_x_110) ;  /* 0x000000001014794e */ /* 0x000fee0000000000 */
[----:B---34-:R-:W-:Y:S05]  /*6780*/  CALL.ABS.NOINC R2 ;  /* 0x0000000002007343 */ /* 0x018fea0003c00000 */
.L_x_110:
[----:B------:R-:W-:Y:S05]  /*6790*/  WARPSYNC.ALL ;  /* 0x0000000000007948 */ /* 0x000fea0003800000 */
[----:B------:R-:W-:Y:S01]  /*67a0*/  R2UR UR4, R34 ;  /* 0x00000000220472ca */ /* 0x000fe200000e0000 */
[----:B------:R-:W-:Y:S01]  /*67b0*/  BSSY.RECONVERGENT B0, `(.L_x_111) ;  /* 0x0000040000007945 */ /* 0x000fe20003800200 */
[----:B------:R-:W-:Y:S02]  /*67c0*/  ISETP.NE.AND P6, PT, R83, RZ, PT ;  /* 0x000000ff5300720c */ /* 0x000fe40003fc5270 */
[----:B------:R-:W-:Y:S02]  /*67d0*/  ISETP.NE.AND P0, PT, R78, RZ, PT ;  /* 0x000000ff4e00720c */ /* 0x000fe40003f05270 */
[----:B------:R-:W-:Y:S07]  /*67e0*/  MOV R20, UR51 ;  /* 0x0000003300147c02 */ /* 0x000fee0008000f00 */
[----:B----4-:R-:W1:Y:S02]  /*67f0*/  LDTM.x16 R4, tmem[UR4+0x10] ;  /* 0x00001004000479ee */ /* 0x010e640008240000 */
[----:B------:R-:W-:Y:S01]  /*6800*/  @P6 LEA R20, R20, UR36, 0x3 ;  /* 0x0000002414146c11 */ /* 0x000fe2000f8e18ff */
[C---:B-1----:R-:W-:Y:S01]  /*6810*/  FMUL R0, R33.reuse, R4 ;  /* 0x0000000421007220 */ /* 0x042fe20000400000 */
        /* <DEDUP_REMOVED lines=33> */
[----:B------:R-:W-:Y:S01]  /*6a30*/  FFMA R15, R35, R55, R19 ;  /* 0x00000037230f7223 */ /* 0x000fe20000000013 */
[----:B------:R-:W-:Y:S02]  /*6a40*/  MOV R16, UR37 ;  /* 0x0000002500107c02 */ /* 0x000fe40008000f00 */
[----:B------:R-:W-:Y:S02]  /*6a50*/  @P6 IADD3 R17, PT, PT, R20, 0xa0, RZ ;  /* 0x000000a014116810 */ /* 0x000fe40007ffe0ff */
[----:B------:R1:W-:Y:S01]  /*6a60*/  STS.128 [R82+0x2030], R12 ;  /* 0x0020300c52007388 */ /* 0x0003e20000000c00 */
[----:B------:R-:W-:Y:S02]  /*6a70*/  LEA R0, R85, UR36, 0x3 ;  /* 0x0000002455007c11 */ /* 0x000fe4000f8e18ff */
[----:B------:R-:W-:Y:S01]  /*6a80*/  @P6 PRMT R16, R16, 0x654, R17 ;  /* 0x0000065410106816 */ /* 0x000fe20000000011 */
[----:B------:R-:W-:Y:S01]  /*6a90*/  @!PT LDS RZ, [RZ] ;  /* 0x00000000fffff984 */ /* 0x000fe20000000800 */
[----:B------:R-:W-:Y:S01]  /*6aa0*/  @!PT LDS RZ, [RZ] ;  /* 0x00000000fffff984 */ /* 0x000fe20000000800 */
[----:B------:R-:W-:Y:S01]  /*6ab0*/  @!PT LDS RZ, [RZ] ;  /* 0x00000000fffff984 */ /* 0x000fe20000000800 */
[----:B------:R-:W-:Y:S01]  /*6ac0*/  @!PT LDS RZ, [RZ] ;  /* 0x00000000fffff984 */ /* 0x000fe20000000800 */
[----:B------:R2:W-:Y:S06]  /*6ad0*/  MEMBAR.ALL.CTA ;  /* 0x0000000000007992 */ /* 0x0005ec0000008000 */
[----:B--2---:R-:W2:Y:S01]  /*6ae0*/  FENCE.VIEW.ASYNC.S ;  /* 0x00000000000073c6 */ /* 0x004ea20000000000 */
[----:B------:R-:W-:Y:S01]  /*6af0*/  @P6 SHF.L.U32 R2, R73, 0x1f, RZ ;  /* 0x0000001f49026819 */ /* 0x000fe200000006ff */
[----:B--2---:R-:W-:Y:S06]  /*6b00*/  BAR.SYNC.DEFER_BLOCKING 0x1, 0x80 ;  /* 0x0042000000007b1d */ /* 0x004fec0000010000 */
[----:B------:R-:W-:Y:S05]  /*6b10*/  @P0 BRA `(.L_x_112) ;  /* 0x0000000000240947 */ /* 0x000fea0003800000 */
[----:B------:R-:W-:Y:S02]  /*6b20*/  UIADD3 UR8, UP0, UPT, UR52, 0x680, URZ ;  /* 0x0000068034087890 */ /* 0x000fe4000ff1e0ff */
[----:B------:R-:W-:Y:S02]  /*6b30*/  UIADD3 UR5, UPT, UPT, UR41, 0x10, URZ ;  /* 0x0000001029057890 */ /* 0x000fe4000fffe0ff */
[----:B------:R-:W-:Y:S02]  /*6b40*/  UIADD3 UR4, UPT, UPT, UR36, 0x2200, URZ ;  /* 0x0000220024047890 */ /* 0x000fe4000fffe0ff */
[----:B------:R-:W-:Y:S01]  /*6b50*/  UIADD3.X UR9, UPT, UPT, URZ, UR53, URZ, UP0, !UPT ;  /* 0x00000035ff097290 */ /* 0x000fe200087fe4ff */
[----:B------:R-:W-:Y:S01]  /*6b60*/  UMOV UR6, UR42 ;  /* 0x0000002a00067c82 */ /* 0x000fe20008000000 */
[----:B------:R-:W-:Y:S07]  /*6b70*/  UMOV UR7, UR44 ;  /* 0x0000002c00077c82 */ /* 0x000fee0008000000 */
[----:B------:R2:W-:Y:S01]  /*6b80*/  UTMASTG.3D [UR4], [UR8] ;  /* 0x00000004080073b5 */ /* 0x0005e20008010000 */
[----:B------:R0:W-:Y:S01]  /*6b90*/  UTMACMDFLUSH ;  /* 0x00000000000079b7 */ /* 0x0001e20000000000 */
[----:B--2---:R-:W-:Y:S04]  /*6ba0*/  DEPBAR.LE SB0, 0x1 ;  /* 0x000080400000791a */ /* 0x004fe80000000000 */
.L_x_112:
[----:B------:R-:W-:Y:S05]  /*6bb0*/  BSYNC.RECONVERGENT B0 ;  /* 0x0000000000007941 */ /* 0x000fea0003800200 */
.L_x_111:
[----:B------:R-:W-:Y:S01]  /*6bc0*/  BAR.SYNC.DEFER_BLOCKING 0x1, 0x80 ;  /* 0x0042000000007b1d */ /* 0x000fe20000010000 */
[----:B------:R-:W-:Y:S04]  /*6bd0*/  UIADD3 UR40, UPT, UPT, UR51, 0x1, URZ ;  /* 0x0000000133287890 */ /* 0x000fe8000fffe0ff */
[----:B------:R-:W-:Y:S04]  /*6be0*/  UISETP.NE.AND UP0, UPT, UR40, 0x4, UPT ;  /* 0x000000042800788c */ /* 0x000fe8000bf05270 */
[----:B------:R-:W-:Y:S01]  /*6bf0*/  USEL UR40, UR40, URZ, UP0 ;  /* 0x000000ff28287287 */ /* 0x000fe20008000000 */
[----:B------:R2:W-:Y:S01]  /*6c00*/  @P6 SYNCS.ARRIVE.TRANS64.RED.A1T0 RZ, [R16+URZ], RZ ;  /* 0x000000ff10ff69a7 */ /* 0x0005e200081004ff */
[----:B------:R-:W-:Y:S01]  /*6c10*/  BSSY B1, `(.L_x_113) ;  /* 0x0000017000017945 */ /* 0x000fe20003800000 */
[----:B------:R-:W4:Y:S02]  /*6c20*/  @P6 SYNCS.PHASECHK.TRANS64.TRYWAIT P0, [R0+URZ+0x80], R2 ;  /* 0x00008002000065a7 */ /* 0x000f2400080011ff */
[----:B----4-:R-:W-:Y:S01]  /*6c30*/  @P6 SEL R86, RZ, 0x1, !P0 ;  /* 0x00000001ff566807 */ /* 0x010fe20004000000 */
[----:B--2---:R-:W-:Y:S06]  /*6c40*/  @!P6 BRA `(.L_x_114) ;  /* 0x00000000004ce947 */ /* 0x004fec0003800000 */
        /* <DEDUP_REMOVED lines=9> */
[----:B------:R-:W-:Y:S04]  /*6ce0*/  SHF.L.U32 R6, R73, 0x1f, RZ ;  /* 0x0000001f49067819 */ /* 0x000fe800000006ff */
[----:B------:R-:W1:Y:S02]  /*6cf0*/  SYNCS.PHASECHK.TRANS64.TRYWAIT P0, [R0+URZ+0x80], R6 ;  /* 0x00008006000075a7 */ /* 0x000e6400080011ff */
[----:B-1----:R-:W-:Y:S05]  /*6d00*/  @!P0 BRA `(.L_x_117) ;  /* 0x0000001c00448947 */ /* 0x002fea0003800000 */
.L_x_116:
[----:B------:R-:W-:Y:S05]  /*6d10*/  BSYNC B0 ;  /* 0x0000000000007941 */ /* 0x000fea0003800000 */
.L_x_115:
[----:B------:R-:W-:Y:S02]  /*6d20*/  ISETP.NE.AND P0, PT, R87, RZ, PT ;  /* 0x000000ff5700720c */ /* 0x000fe40003f05270 */
[----:B------:R-:W-:Y:S11]  /*6d30*/  IADD3 R85, PT, PT, R85, 0x1, RZ ;  /* 0x0000000155557810 */ /* 0x000ff60007ffe0ff */
[----:B------:R2:W4:Y:S04]  /*6d40*/  @P0 LDS.128 R40, [R5] ;  /* 0x0000000005280984 */ /* 0x0005280000000c00 */
[----:B------:R2:W1:Y:S04]  /*6d50*/  @P0 LDS.128 R44, [R4+0x10] ;  /* 0x00001000042c0984 */ /* 0x0004680000000c00 */
[----:B------:R2:W1:Y:S04]  /*6d60*/  @P0 LDS.128 R48, [R3+0x20] ;  /* 0x0000200003300984 */ /* 0x0004680000000c00 */
[----:B------:R2:W1:Y:S02]  /*6d70*/  @P0 LDS.128 R52, [R2+0x30] ;  /* 0x0000300002340984 */ /* 0x0004640000000c00 */
.L_x_114:
[----:B------:R-:W-:Y:S05]  /*6d80*/  BSYNC B1 ;  /* 0x0000000000017941 */ /* 0x000fea0003800000 */
.L_x_113:
[----:B-1----:R-:W-:Y:S05]  /*6d90*/  VIADD R0, R34, 0x20 ;  /* 0x0000002022007836 */ /* 0x002fea0000000000 */
[----:B------:R-:W-:Y:S04]  /*6da0*/  SHF.R.U32.HI R0, RZ, 0x15, R0 ;  /* 0x00000015ff007819 */ /* 0x000fe80000011600 */
[----:B------:R-:W-:Y:S11]  /*6db0*/  LOP3.LUT P0, RZ, R0, 0x3, R68, 0x48, !PT ;  /* 0x0000000300ff7812 */ /* 0x000ff60007804844 */
[----:B------:R-:W-:Y:S02]  /*6dc0*/  @!UPT UIADD3 URZ, UPT, UPT, URZ, URZ, URZ ;  /* 0x000000fffffff290 */ /* 0x000fe4000fffe0ff */
[----:B------:R-:W-:Y:S05]  /*6dd0*/  @!P0 BRA `(.L_x_118) ;  /* 0x0000000000408947 */ /* 0x000fea0003800000 */
[----:B------:R-:W1:Y:S01]  /*6de0*/  LDCU.64 UR8, c[0x4][0x70] ;  /* 0x01000e00ff0877ac */ /* 0x000e620008000a00 */
[----:B--2---:R-:W-:Y:S01]  /*6df0*/  MOV R3, 0x0 ;  /* 0x0000000000037802 */ /* 0x004fe20000000f00 */
[----:B------:R-:W-:Y:S02]  /*6e00*/  HFMA2 R12, -RZ, RZ, 0, 5.9604644775390625e-08 ;  /* 0x00000001ff0c7431 */ /* 0x000fe400000001ff */
[----:B------:R-:W-:Y:S02]  /*6e10*/  IMAD.MOV.U32 R8, RZ, RZ, 0x192 ;  /* 0x00000192ff087424 */ /* 0x000fe400078e00ff */
[----:B------:R-:W-:Y:S01]  /*6e20*/  IMAD.MOV.U32 R13, RZ, RZ, RZ ;  /* 0x000000ffff0d7224 */ /* 0x000fe200078e00ff */
[----:B------:R-:W2:Y:S01]  /*6e30*/  LDCU.64 UR6, c[0x4][0x78] ;  /* 0x01000f00ff0677ac */ /* 0x000ea20008000a00 */
[----:B------:R-:W3:Y:S01]  /*6e40*/  LDC.64 R2, c[0x4][R3] ;  /* 0x0100000003027b82 */ /* 0x000ee20000000a00 */
        /* <DEDUP_REMOVED lines=9> */
.L_x_118:
[----:B------:R-:W-:Y:S05]  /*6ee0*/  WARPSYNC.ALL ;  /* 0x0000000000007948 */ /* 0x000fea0003800000 */
[----:B------:R-:W-:Y:S01]  /*6ef0*/  R2UR UR4, R34 ;  /* 0x00000000220472ca */ /* 0x000fe200000e0000 */
[----:B------:R-:W-:Y:S01]  /*6f00*/  BSSY.RECONVERGENT B0, `(.L_x_119) ;  /* 0x0000040000007945 */ /* 0x000fe20003800200 */
[----:B------:R-:W-:Y:S02]  /*6f10*/  ISETP.NE.AND P6, PT, R83, RZ, PT ;  /* 0x000000ff5300720c */ /* 0x000fe40003fc5270 */
[----:B------:R-:W-:Y:S02]  /*6f20*/  ISETP.NE.AND P0, PT, R78, RZ, PT ;  /* 0x000000ff4e00720c */ /* 0x000fe40003f05270 */
[----:B------:R-:W-:Y:S07]  /*6f30*/  MOV R20, UR40 ;  /* 0x0000002800147c02 */ /* 0x000fee0008000f00 */
[----:B--2---:R-:W1:Y:S02]  /*6f40*/  LDTM.x16 R4, tmem[UR4+0x20] ;  /* 0x00002004000479ee */ /* 0x004e640008240000 */
[----:B------:R-:W-:Y:S01]  /*6f50*/  @P6 LEA R20, R20, UR36, 0x3 ;  /* 0x0000002414146c11 */ /* 0x000fe2000f8e18ff */
[C---:B-1----:R-:W-:Y:S01]  /*6f60*/  FMUL R0, R33.reuse, R4 ;  /* 0x0000000421007220 */ /* 0x042fe20000400000 */
[C---:B------:R-:W-:Y:S01]  /*6f70*/  FMUL R2, R33.reuse, R5 ;  /* 0x0000000521027220 */ /* 0x040fe20000400000 */
[C---:B------:R-:W-:Y:S01]  /*6f80*/  FMUL R3, R33.reuse, R6 ;  /* 0x0000000621037220 */ /* 0x040fe20000400000 */
[----:B------:R-:W-:Y:S01]  /*6f90*/  FMUL R7, R33, R7 ;  /* 0x0000000721077220 */ /* 0x000fe20000400000 */
[----:B----4-:R-:W-:Y:S01]  /*6fa0*/  FFMA R36, R35, R40, R0 ;  /* 0x0000002823247223 */ /* 0x010fe20000000000 */
        /* <DEDUP_REMOVED lines=53> */
.L_x_120:
[----:B------:R-:W-:Y:S05]  /*7300*/  BSYNC.RECONVERGENT B0 ;  /* 0x0000000000007941 */ /* 0x000fea0003800200 */
.L_x_119:
        /* <DEDUP_REMOVED lines=21> */
.L_x_124:
[----:B------:R-:W-:Y:S05]  /*7460*/  BSYNC B0 ;  /* 0x0000000000007941 */ /* 0x000fea0003800000 */
.L_x_123:
[----:B------:R-:W-:Y:S11]  /*7470*/  ISETP.NE.AND P0, PT, R87, RZ, PT ;  /* 0x000000ff5700720c */ /* 0x000ff60003f05270 */
[----:B------:R-:W-:Y:S02]  /*7480*/  @!UPT UIADD3 URZ, UPT, UPT, URZ, URZ, URZ ;  /* 0x000000fffffff290 */ /* 0x000fe4000fffe0ff */
[----:B------:R2:W4:Y:S04]  /*7490*/  @P0 LDS.128 R40, [R4] ;  /* 0x0000000004280984 */ /* 0x0005280000000c00 */
[----:B------:R2:W1:Y:S04]  /*74a0*/  @P0 LDS.128 R44, [R3+0x10] ;  /* 0x00001000032c0984 */ /* 0x0004680000000c00 */
[----:B------:R2:W1:Y:S04]  /*74b0*/  @P0 LDS.128 R48, [R2+0x20] ;  /* 0x0000200002300984 */ /* 0x0004680000000c00 */
[----:B------:R2:W1:Y:S02]  /*74c0*/  @P0 LDS.128 R52, [R85+0x30] ;  /* 0x0000300055340984 */ /* 0x0004640000000c00 */
.L_x_122:
[----:B------:R-:W-:Y:S05]  /*74d0*/  BSYNC B1 ;  /* 0x0000000000017941 */ /* 0x000fea0003800000 */
.L_x_121:
        /* <DEDUP_REMOVED lines=21> */
.L_x_126:
[----:B------:R-:W-:Y:S01]  /*7630*/  ISETP.NE.AND P0, PT, R78, RZ, PT ;  /* 0x000000ff4e00720c */ /* 0x000fe20003f05270 */
[----:B------:R-:W-:Y:S05]  /*7640*/  WARPSYNC.ALL ;  /* 0x0000000000007948 */ /* 0x000fea0003800000 */
[----:B------:R-:W-:Y:S01]  /*7650*/  R2UR UR4, R34 ;  /* 0x00000000220472ca */ /* 0x000fe200000e0000 */
[----:B------:R-:W-:Y:S01]  /*7660*/  BSSY.RECONVERGENT B0, `(.L_x_127) ;  /* 0x000003c000007945 */ /* 0x000fe20003800200 */
[----:B------:R-:W-:Y:S11]  /*7670*/  R2UR UR5, R84 ;  /* 0x00000000540572ca */ /* 0x000ff600000e0000 */
[----:B--2---:R-:W1:Y:S01]  /*7680*/  LDTM.x16 R4, tmem[UR4+0x30] ;  /* 0x00003004000479ee */ /* 0x004e620008240000 */
[----:B------:R-:W-:Y:S01]  /*7690*/  NOP ;  /* 0x0000000000007918 */ /* 0x000fe20000000000 */
[----:B------:R-:W-:Y:S04]  /*76a0*/  UIADD3 UR5, UPT, UPT, UR5, 0x110, URZ ;  /* 0x0000011005057890 */ /* 0x000fe8000fffe0ff */
[----:B------:R-:W-:Y:S09]  /*76b0*/  UPRMT UR5, UR37, 0x654, UR5 ;  /* 0x0000065425057896 */ /* 0x000ff20008000005 */
[----:B-1----:R-:W-:Y:S01]  /*76c0*/  SYNCS.ARRIVE.TRANS64.RED.A1T0 RZ, [UR5], RZ ;  /* 0x000000ffffff79a7 */ /* 0x002fe20008100405 */
[C---:B------:R-:W-:Y:S01]  /*76d0*/  FMUL R0, R33.reuse, R4 ;  /* 0x0000000421007220 */ /* 0x040fe20000400000 */
        /* <DEDUP_REMOVED lines=52> */
.L_x_128:
[----:B------:R-:W-:Y:S05]  /*7a20*/  BSYNC.RECONVERGENT B0 ;  /* 0x0000000000007941 */ /* 0x000fea0003800200 */
.L_x_127:
[----:B------:R-:W-:Y:S01]  /*7a30*/  BAR.SYNC.DEFER_BLOCKING 0x1, 0x80 ;  /* 0x0042000000007b1d */ /* 0x000fe20000010000 */
[----:B------:R-:W-:Y:S01]  /*7a40*/  UISETP.NE.AND UP0, UPT, UR45, -0x4, UPT ;  /* 0xfffffffc2d00788c */ /* 0x000fe2000bf05270 */
[----:B------:R-:W-:Y:S08]  /*7a50*/  IADD3 R31, PT, PT, R31, 0x1, RZ ;  /* 0x000000011f1f7810 */ /* 0x000ff00007ffe0ff */
[----:B------:R-:W-:Y:S05]  /*7a60*/  BRA.U !UP0, `(.L_x_129) ;  /* 0x0000000108287547 */ /* 0x000fea000b800000 */
[----:B------:R-:W-:Y:S01]  /*7a70*/  ISETP.NE.AND P0, PT, R83, RZ, PT ;  /* 0x000000ff5300720c */ /* 0x000fe20003f05270 */
[----:B------:R-:W-:Y:S01]  /*7a80*/  IMAD.U32 R2, RZ, RZ, UR51 ;  /* 0x00000033ff027e24 */ /* 0x000fe2000f8e00ff */
[----:B------:R-:W-:Y:S01]  /*7a90*/  UIADD3 UR51, UPT, UPT, UR51, 0x1, URZ ;  /* 0x0000000133337890 */ /* 0x000fe2000fffe0ff */
[----:B------:R-:W-:Y:S03]  /*7aa0*/  IMAD.U32 R0, RZ, RZ, UR37 ;  /* 0x00000025ff007e24 */ /* 0x000fe6000f8e00ff */
[----:B------:R-:W-:Y:S04]  /*7ab0*/  UISETP.NE.AND UP0, UPT, UR51, 0x4, UPT ;  /* 0x000000043300788c */ /* 0x000fe8000bf05270 */
[----:B------:R-:W-:Y:S03]  /*7ac0*/  USEL UR51, UR51, URZ, UP0 ;  /* 0x000000ff33337287 */ /* 0x000fe60008000000 */
[----:B------:R-:W-:Y:S05]  /*7ad0*/  @P0 LEA R2, R2, UR36, 0x3 ;  /* 0x0000002402020c11 */ /* 0x000fea000f8e18ff */
[----:B------:R-:W-:Y:S05]  /*7ae0*/  @P0 VIADD R2, R2, 0xa0 ;  /* 0x000000a002020836 */ /* 0x000fea0000000000 */
[----:B------:R-:W-:Y:S04]  /*7af0*/  @P0 PRMT R0, R0, 0x654, R2 ;  /* 0x0000065400000816 */ /* 0x000fe80000000002 */
[----:B------:R2:W-:Y:S03]  /*7b00*/  @P0 SYNCS.ARRIVE.TRANS64.RED.A1T0 RZ, [R0+URZ], RZ ;  /* 0x000000ff00ff09a7 */ /* 0x0005e600081004ff */
.L_x_129:
[----:B------:R-:W-:Y:S01]  /*7b10*/  ISETP.NE.AND P2, PT, R79, RZ, PT ;  /* 0x000000ff4f00720c */ /* 0x000fe20003f45270 */
[----:B------:R-:W-:Y:S01]  /*7b20*/  UIADD3 UR45, UPT, UPT, UR45, 0x4, URZ ;  /* 0x000000042d2d7890 */ /* 0x000fe2000fffe0ff */
[----:B------:R-:W-:Y:S01]  /*7b30*/  ISETP.NE.AND P0, PT, R81, 0x2, PT ;  /* 0x000000025100780c */ /* 0x000fe20003f05270 */
[----:B-1----:R-:W-:Y:S01]  /*7b40*/  IMAD.IADD R14, R29, 0x1, R62 ;  /* 0x000000011d0e7824 */ /* 0x002fe200078e023e */
[----:B------:R-:W-:Y:S01]  /*7b50*/  ISETP.NE.AND P1, PT, R31, 0x4, PT ;  /* 0x000000041f00780c */ /* 0x000fe20003f25270 */
[----:B------:R-:W-:Y:S01]  /*7b60*/  IMAD.IADD R15, R30, 0x1, R63 ;  /* 0x000000011e0f7824 */ /* 0x000fe200078e023f */
[----:B------:R-:W-:Y:S02]  /*7b70*/  SEL R2, RZ, 0x1, P0 ;  /* 0x00000001ff027807 */ /* 0x000fe40000000000 */
[----:B--2---:R-:W-:Y:S02]  /*7b80*/  SEL R0, RZ, 0x1, P1 ;  /* 0x00000001ff007807 */ /* 0x004fe40000800000 */
[----:B------:R-:W-:Y:S02]  /*7b90*/  LOP3.LUT R71, R71, R2, RZ, 0x3c, !PT ;  /* 0x0000000247477212 */ /* 0x000fe400078e3cff */
[----:B------:R-:W-:Y:S02]  /*7ba0*/  LOP3.LUT R72, R72, R0, RZ, 0x3c, !PT ;  /* 0x0000000048487212 */ /* 0x000fe400078e3cff */
[----:B------:R-:W-:Y:S02]  /*7bb0*/  @P2 R2UR UR44, R70 ;  /* 0x00000000462c22ca */ /* 0x000fe400000e0000 */
[----:B------:R-:W-:Y:S02]  /*7bc0*/  SEL R81, R81, RZ, P0 ;  /* 0x000000ff51517207 */ /* 0x000fe40000000000 */
[----:B------:R-:W-:Y:S01]  /*7bd0*/  SEL R31, R31, RZ, P1 ;  /* 0x000000ff1f1f7207 */ /* 0x000fe20000800000 */
[----:B------:R-:W-:Y:S10]  /*7be0*/  @P2 BRA `(.L_x_130) ;  /* 0xffffffd400502947 */ /* 0x000ff4000383ffff */
[----:B------:R-:W-:-:S09]  /*7bf0*/  UISETP.NE.AND UP0, UPT, UR50, URZ, UPT ;  /* 0x000000ff3200728c */ /* 0x000fd2000bf05270 */
[----:B------:R-:W-:Y:S05]  /*7c00*/  BRA.U !UP0, `(.L_x_131) ;  /* 0x0000000108487547 */ /* 0x000fea000b800000 */
[----:B------:R-:W1:Y:S02]  /*7c10*/  LDCU.64 UR4, c[0x0][0x890] ;  /* 0x00011200ff0477ac */ /* 0x000e640008000a00 */
[----:B-1----:R-:W-:-:S04]  /*7c20*/  UISETP.NE.U32.AND UP0, UPT, UR4, URZ, UPT ;  /* 0x000000ff0400728c */ /* 0x002fc8000bf05070 */
[----:B------:R-:W-:-:S09]  /*7c30*/  UISETP.NE.AND.EX UP0, UPT, UR5, URZ, UPT, UP0 ;  /* 0x000000ff0500728c */ /* 0x000fd2000bf05300 */
[----:B------:R-:W-:Y:S05]  /*7c40*/  BRA.U UP0, `(.L_x_132) ;  /* 0x00000001000c7547 */ /* 0x000fea000b800000 */
[----:B------:R-:W-:-:S13]  /*7c50*/  FSETP.NEU.AND P0, PT, R35, RZ, PT ;  /* 0x000000ff2300720b */ /* 0x000fda0003f0d000 */
[----:B------:R-:W-:Y:S05]  /*7c60*/  @!P0 EXIT ;  /* 0x000000000000894d */ /* 0x000fea0003800000 */
[----:B------:R-:W-:Y:S05]  /*7c70*/  BRA `(.L_x_131) ;  /* 0x00000000002c7947 */ /* 0x000fea0003800000 */
.L_x_132:
[----:B------:R-:W-:Y:S01]  /*7c80*/  ISETP.NE.AND P0, PT, R80, RZ, PT ;  /* 0x000000ff5000720c */ /* 0x000fe20003f05270 */
[----:B------:R-:W-:-:S12]  /*7c90*/  BSSY.RECONVERGENT B0, `(.L_x_131) ;  /* 0x0000009000007945 */ /* 0x000fd80003800200 */
[----:B------:R-:W-:Y:S05]  /*7ca0*/  @P0 BRA `(.L_x_133) ;  /* 0x0000000000140947 */ /* 0x000fea0003800000 */
[----:B------:R-:W1:Y:S02]  /*7cb0*/  LDCU.64 UR4, c[0x0][0x888] ;  /* 0x00011100ff0477ac */ /* 0x000e640008000a00 */
[----:B-1----:R-:W-:-:S04]  /*7cc0*/  ISETP.NE.U32.AND P0, PT, RZ, UR4, PT ;  /* 0x00000004ff007c0c */ /* 0x002fc8000bf05070 */
[----:B------:R-:W-:-:S13]  /*7cd0*/  ISETP.NE.AND.EX P0, PT, RZ, UR5, PT, P0 ;  /* 0x00000005ff007c0c */ /* 0x000fda000bf05300 */
[----:B------:R-:W-:Y:S05]  /*7ce0*/  @!P0 EXIT ;  /* 0x000000000000894d */ /* 0x000fea0003800000 */
[----:B------:R-:W-:Y:S05]  /*7cf0*/  BRA `(.L_x_134) ;  /* 0x0000000000087947 */ /* 0x000fea0003800000 */
.L_x_133:
[----:B------:R-:W-:-:S13]  /*7d00*/  FSETP.NEU.AND P0, PT, R35, RZ, PT ;  /* 0x000000ff2300720b */ /* 0x000fda0003f0d000 */
[----:B------:R-:W-:Y:S05]  /*7d10*/  @!P0 EXIT ;  /* 0x000000000000894d */ /* 0x000fea0003800000 */
.L_x_134:
[----:B------:R-:W-:Y:S05]  /*7d20*/  BSYNC.RECONVERGENT B0 ;  /* 0x0000000000007941 */ /* 0x000fea0003800200 */
.L_x_131:
[----:B------:R-:W-:Y:S01]  /*7d30*/  ULEA UR4, UR51, UR36, 0x3 ;  /* 0x0000002433047291 */ /* 0x000fe2000f8e18ff */
[----:B------:R-:W-:-:S04]  /*7d40*/  DEPBAR.LE SB0, 0x0 ;  /* 0x000080000000791a */ /* 0x000fc80000000000 */
[----:B------:R-:W-:-:S04]  /*7d50*/  UIADD3 UR4, UPT, UPT, UR4, 0xa0, URZ ;  /* 0x000000a004047890 */ /* 0x000fc8000fffe0ff */
[----:B------:R-:W-:-:S09]  /*7d60*/  UPRMT UR4, UR37, 0x654, UR4 ;  /* 0x0000065425047896 */ /* 0x000fd20008000004 */
[----:B------:R-:W-:Y:S01]  /*7d70*/  SYNCS.ARRIVE.TRANS64.RED.A1T0 RZ, [UR4], RZ ;  /* 0x000000ffffff79a7 */ /* 0x000fe20008100404 */
[----:B------:R-:W-:Y:S05]  /*7d80*/  EXIT ;  /* 0x000000000000794d */ /* 0x000fea0003800000 */
.L_x_19:
[----:B--2---:R2:W1:Y:S02]  /*7d90*/  SYNCS.PHASECHK.TRANS64.TRYWAIT P0, [R2+URZ+0x140], R3 ;  /* 0x00014003020075a7 */ /* 0x00446400080011ff */
[----:B-1----:R-:W-:Y:S05]  /*7da0*/  @!P0 NANOSLEEP.SYNCS 0x989680 ;  /* 0x009896800000895d */ /* 0x002fea0003900000 */
[----:B------:R-:W1:Y:S02]  /*7db0*/  @!P0 SYNCS.PHASECHK.TRANS64 P0, [R2+URZ+0x140], R3 ;  /* 0x00014003020085a7 */ /* 0x000e6400080010ff */
[----:B-1----:R-:W-:Y:S05]  /*7dc0*/  @!P0 BRA `(.L_x_19) ;  /* 0xfffffffc00f08947 */ /* 0x002fea000383ffff */
[----:B------:R-:W-:Y:S05]  /*7dd0*/  BRA `(.L_x_135) ;  /* 0xffffff9800207947 */ /* 0x000fea000383ffff */
.L_x_22:
[----:B-1----:R-:W-:-:S07]  /*7de0*/  MOV R2, UR41 ;  /* 0x0000002900027c02 */ /* 0x002fce0008000f00 */
.L_x_136:
[----:B-1----:R1:W2:Y:S02]  /*7df0*/  SYNCS.PHASECHK.TRANS64.TRYWAIT P0, [R2+URZ+0x40], R4 ;  /* 0x00004004020075a7 */ /* 0x0022a400080011ff */
[----:B--2---:R-:W-:Y:S05]  /*7e00*/  @!P0 NANOSLEEP.SYNCS 0x989680 ;  /* 0x009896800000895d */ /* 0x004fea0003900000 */
[----:B------:R-:W2:Y:S02]  /*7e10*/  @!P0 SYNCS.PHASECHK.TRANS64 P0, [R2+URZ+0x40], R4 ;  /* 0x00004004020085a7 */ /* 0x000ea400080010ff */
[----:B--2---:R-:W-:Y:S05]  /*7e20*/  @!P0 BRA `(.L_x_136) ;  /* 0xfffffffc00f08947 */ /* 0x004fea000383ffff */
[----:B------:R-:W-:Y:S05]  /*7e30*/  BRA `(.L_x_21) ;  /* 0xffffff98007c7947 */ /* 0x000fea000383ffff */
.L_x_28:
[----:B-1----:R-:W-:-:S07]  /*7e40*/  MOV R2, UR41 ;  /* 0x0000002900027c02 */ /* 0x002fce0008000f00 */
.L_x_137:
[----:B-1----:R1:W2:Y:S02]  /*7e50*/  SYNCS.PHASECHK.TRANS64.TRYWAIT P0, [R2+URZ+0x40], R4 ;  /* 0x00004004020075a7 */ /* 0x0022a400080011ff */
[----:B--2---:R-:W-:Y:S05]  /*7e60*/  @!P0 NANOSLEEP.SYNCS 0x989680 ;  /* 0x009896800000895d */ /* 0x004fea0003900000 */
[----:B------:R-:W2:Y:S02]  /*7e70*/  @!P0 SYNCS.PHASECHK.TRANS64 P0, [R2+URZ+0x40], R4 ;  /* 0x00004004020085a7 */ /* 0x000ea400080010ff */
[----:B--2---:R-:W-:Y:S05]  /*7e80*/  @!P0 BRA `(.L_x_137) ;  /* 0xfffffffc00f08947 */ /* 0x004fea000383ffff */
[----:B------:R-:W-:Y:S05]  /*7e90*/  BRA `(.L_x_27) ;  /* 0xffffff9c006c7947 */ /* 0x000fea000383ffff */
.L_x_32:
[----:B-1----:R1:W2:Y:S02]  /*7ea0*/  SYNCS.PHASECHK.TRANS64.TRYWAIT P0, [R2+URZ+0xd0], R3 ;  /* 0x0000d003020075a7 */ /* 0x0022a400080011ff */
[----:B--2---:R-:W-:Y:S05]  /*7eb0*/  @!P0 NANOSLEEP.SYNCS 0x989680 ;  /* 0x009896800000895d */ /* 0x004fea0003900000 */
[----:B------:R-:W2:Y:S02]  /*7ec0*/  @!P0 SYNCS.PHASECHK.TRANS64 P0, [R2+URZ+0xd0], R3 ;  /* 0x0000d003020085a7 */ /* 0x000ea400080010ff */
[----:B--2---:R-:W-:Y:S05]  /*7ed0*/  @!P0 BRA `(.L_x_32) ;  /* 0xfffffffc00f08947 */ /* 0x004fea000383ffff */
[----:B------:R-:W-:Y:S05]  /*7ee0*/  BRA `(.L_x_138) ;  /* 0xffffffa000307947 */ /* 0x000fea000383ffff */
.L_x_36:
[----:B----4-:R-:W-:-:S07]  /*7ef0*/  MOV R0, UR5 ;  /* 0x0000000500007c02 */ /* 0x010fce0008000f00 */
.L_x_139:
[----:B-1----:R1:W2:Y:S02]  /*7f00*/  SYNCS.PHASECHK.TRANS64.TRYWAIT P0, [R0+URZ], R2 ;  /* 0x00000002000075a7 */ /* 0x0022a400080011ff */
[----:B--2---:R-:W-:Y:S05]  /*7f10*/  @!P0 NANOSLEEP.SYNCS 0x989680 ;  /* 0x009896800000895d */ /* 0x004fea0003900000 */
[----:B------:R-:W2:Y:S02]  /*7f20*/  @!P0 SYNCS.PHASECHK.TRANS64 P0, [R0+URZ], R2 ;  /* 0x00000002000085a7 */ /* 0x000ea400080010ff */
[----:B--2---:R-:W-:Y:S05]  /*7f30*/  @!P0 BRA `(.L_x_139) ;  /* 0xfffffffc00f08947 */ /* 0x004fea000383ffff */
[----:B------:R-:W-:Y:S05]  /*7f40*/  BRA `(.L_x_140) ;  /* 0xffffffa400a07947 */ /* 0x000fea000383ffff */
.L_x_37:
[----:B----4-:R-:W-:-:S07]  /*7f50*/  MOV R0, UR5 ;  /* 0x0000000500007c02 */ /* 0x010fce0008000f00 */
.L_x_141:
[----:B-1----:R1:W2:Y:S02]  /*7f60*/  SYNCS.PHASECHK.TRANS64.TRYWAIT P0, [R0+URZ], R3 ;  /* 0x00000003000075a7 */ /* 0x0022a400080011ff */
[----:B--2---:R-:W-:Y:S05]  /*7f70*/  @!P0 NANOSLEEP.SYNCS 0x989680 ;  /* 0x009896800000895d */ /* 0x004fea0003900000 */
[----:B------:R-:W2:Y:S02]  /*7f80*/  @!P0 SYNCS.PHASECHK.TRANS64 P0, [R0+URZ], R3 ;  /* 0x00000003000085a7 */ /* 0x000ea400080010ff */
[----:B--2---:R-:W-:Y:S05]  /*7f90*/  @!P0 BRA `(.L_x_141) ;  /* 0xfffffffc00f08947 */ /* 0x004fea000383ffff */
[----:B------:R-:W-:Y:S05]  /*7fa0*/  BRA `(.L_x_142) ;  /* 0xffffffa400ac7947 */ /* 0x000fea000383ffff */
.L_x_38:
[----:B----4-:R-:W-:-:S07]  /*7fb0*/  MOV R0, UR5 ;  /* 0x0000000500007c02 */ /* 0x010fce0008000f00 */
.L_x_143:
[----:B-1----:R1:W2:Y:S02]  /*7fc0*/  SYNCS.PHASECHK.TRANS64.TRYWAIT P0, [R0+URZ], R3 ;  /* 0x00000003000075a7 */ /* 0x0022a400080011ff */
[----:B--2---:R-:W-:Y:S05]  /*7fd0*/  @!P0 NANOSLEEP.SYNCS 0x989680 ;  /* 0x009896800000895d */ /* 0x004fea0003900000 */
[----:B------:R-:W2:Y:S02]  /*7fe0*/  @!P0 SYNCS.PHASECHK.TRANS64 P0, [R0+URZ], R3 ;  /* 0x00000003000085a7 */ /* 0x000ea400080010ff */
[----:B--2---:R-:W-:Y:S05]  /*7ff0*/  @!P0 BRA `(.L_x_143) ;  /* 0xfffffffc00f08947 */ /* 0x004fea000383ffff */
[----:B------:R-:W-:Y:S05]  /*8000*/  BRA `(.L_x_144) ;  /* 0xffffffa400b87947 */ /* 0x000fea000383ffff */
.L_x_39:
[----:B----4-:R-:W-:-:S07]  /*8010*/  MOV R0, UR5 ;  /* 0x0000000500007c02 */ /* 0x010fce0008000f00 */
.L_x_145:
[----:B-1----:R1:W2:Y:S02]  /*8020*/  SYNCS.PHASECHK.TRANS64.TRYWAIT P0, [R0+URZ], R3 ;  /* 0x00000003000075a7 */ /* 0x0022a400080011ff */
[----:B--2---:R-:W-:Y:S05]  /*8030*/  @!P0 NANOSLEEP.SYNCS 0x989680 ;  /* 0x009896800000895d */ /* 0x004fea0003900000 */
[----:B------:R-:W2:Y:S02]  /*8040*/  @!P0 SYNCS.PHASECHK.TRANS64 P0, [R0+URZ], R3 ;  /* 0x00000003000085a7 */ /* 0x000ea400080010ff */
[----:B--2---:R-:W-:Y:S05]  /*8050*/  @!P0 BRA `(.L_x_145) ;  /* 0xfffffffc00f08947 */ /* 0x004fea000383ffff */
[----:B------:R-:W-:Y:S05]  /*8060*/  BRA `(.L_x_146) ;  /* 0xffffffa400c47947 */ /* 0x000fea000383ffff */
.L_x_40:
[----:B----4-:R-:W-:-:S07]  /*8070*/  MOV R0, UR5 ;  /* 0x0000000500007c02 */ /* 0x010fce0008000f00 */
.L_x_147:
[----:B-1----:R1:W2:Y:S02]  /*8080*/  SYNCS.PHASECHK.TRANS64.TRYWAIT P0, [R0+URZ], R3 ;  /* 0x00000003000075a7 */ /* 0x0022a400080011ff */
[----:B--2---:R-:W-:Y:S05]  /*8090*/  @!P0 NANOSLEEP.SYNCS 0x989680 ;  /* 0x009896800000895d */ /* 0x004fea0003900000 */
[----:B------:R-:W2:Y:S02]  /*80a0*/  @!P0 SYNCS.PHASECHK.TRANS64 P0, [R0+URZ], R3 ;  /* 0x00000003000085a7 */ /* 0x000ea400080010ff */
[----:B--2---:R-:W-:Y:S05]  /*80b0*/  @!P0 BRA `(.L_x_147) ;  /* 0xfffffffc00f08947 */ /* 0x004fea000383ffff */
[----:B------:R-:W-:Y:S05]  /*80c0*/  BRA `(.L_x_148) ;  /* 0xffffffa400d07947 */ /* 0x000fea000383ffff */
.L_x_41:
[----:B----4-:R-:W-:-:S07]  /*80d0*/  MOV R0, UR5 ;  /* 0x0000000500007c02 */ /* 0x010fce0008000f00 */
.L_x_149:
[----:B-1----:R1:W2:Y:S02]  /*80e0*/  SYNCS.PHASECHK.TRANS64.TRYWAIT P0, [R0+URZ], R3 ;  /* 0x00000003000075a7 */ /* 0x0022a400080011ff */
[----:B--2---:R-:W-:Y:S05]  /*80f0*/  @!P0 NANOSLEEP.SYNCS 0x989680 ;  /* 0x009896800000895d */ /* 0x004fea0003900000 */
[----:B------:R-:W2:Y:S02]  /*8100*/  @!P0 SYNCS.PHASECHK.TRANS64 P0, [R0+URZ], R3 ;  /* 0x00000003000085a7 */ /* 0x000ea400080010ff */
[----:B--2---:R-:W-:Y:S05]  /*8110*/  @!P0 BRA `(.L_x_149) ;  /* 0xfffffffc00f08947 */ /* 0x004fea000383ffff */
[----:B------:R-:W-:Y:S05]  /*8120*/  BRA `(.L_x_150) ;  /* 0xffffffa400dc7947 */ /* 0x000fea000383ffff */
.L_x_42:
[----:B----4-:R-:W-:-:S07]  /*8130*/  MOV R0, UR5 ;  /* 0x0000000500007c02 */ /* 0x010fce0008000f00 */
.L_x_151:
[----:B-1----:R1:W2:Y:S02]  /*8140*/  SYNCS.PHASECHK.TRANS64.TRYWAIT P0, [R0+URZ], R3 ;  /* 0x00000003000075a7 */ /* 0x0022a400080011ff */
[----:B--2---:R-:W-:Y:S05]  /*8150*/  @!P0 NANOSLEEP.SYNCS 0x989680 ;  /* 0x009896800000895d */ /* 0x004fea0003900000 */
[----:B------:R-:W2:Y:S02]  /*8160*/  @!P0 SYNCS.PHASECHK.TRANS64 P0, [R0+URZ], R3 ;  /* 0x00000003000085a7 */ /* 0x000ea400080010ff */
[----:B--2---:R-:W-:Y:S05]  /*8170*/  @!P0 BRA `(.L_x_151) ;  /* 0xfffffffc00f08947 */ /* 0x004fea000383ffff */
[----:B------:R-:W-:Y:S05]  /*8180*/  BRA `(.L_x_152) ;  /* 0xffffffa400e87947 */ /* 0x000fea000383ffff */
.L_x_45:
[----:B-1----:R1:W2:Y:S02]  /*8190*/  SYNCS.PHASECHK.TRANS64.TRYWAIT P0, [R0+URZ+0x130], R4 ;  /* 0x00013004000075a7 */ /* 0x0022a400080011ff */
[----:B--2---:R-:W-:Y:S05]  /*81a0*/  @!P0 NANOSLEEP.SYNCS 0x989680 ;  /* 0x009896800000895d */ /* 0x004fea0003900000 */
[----:B------:R-:W2:Y:S02]  /*81b0*/  @!P0 SYNCS.PHASECHK.TRANS64 P0, [R0+URZ+0x130], R4 ;  /* 0x00013004000085a7 */ /* 0x000ea400080010ff */
[----:B--2---:R-:W-:Y:S05]  /*81c0*/  @!P0 BRA `(.L_x_45) ;  /* 0xfffffffc00f08947 */ /* 0x004fea000383ffff */
[----:B------:R-:W-:Y:S05]  /*81d0*/  BRA `(.L_x_153) ;  /* 0xffffffa800447947 */ /* 0x000fea000383ffff */
.L_x_46:
[----:B------:R-:W-:-:S07]  /*81e0*/  MOV R0, UR5 ;  /* 0x0000000500007c02 */ /* 0x000fce0008000f00 */
.L_x_154:
[----:B-1----:R1:W2:Y:S02]  /*81f0*/  SYNCS.PHASECHK.TRANS64.TRYWAIT P0, [R0+URZ+0xe0], R5 ;  /* 0x0000e005000075a7 */ /* 0x0022a400080011ff */
[----:B--2---:R-:W-:Y:S05]  /*8200*/  @!P0 NANOSLEEP.SYNCS 0x989680 ;  /* 0x009896800000895d */ /* 0x004fea0003900000 */
[----:B------:R-:W2:Y:S02]  /*8210*/  @!P0 SYNCS.PHASECHK.TRANS64 P0, [R0+URZ+0xe0], R5 ;  /* 0x0000e005000085a7 */ /* 0x000ea400080010ff */
[----:B--2---:R-:W-:Y:S05]  /*8220*/  @!P0 BRA `(.L_x_154) ;  /* 0xfffffffc00f08947 */ /* 0x004fea000383ffff */
[----:B------:R-:W-:Y:S05]  /*8230*/  BRA `(.L_x_155) ;  /* 0xffffffa800547947 */ /* 0x000fea000383ffff */
.L_x_47:
[----:B-1----:R1:W2:Y:S02]  /*8240*/  SYNCS.PHASECHK.TRANS64.TRYWAIT P1, [R0+URZ+0xd0], R4 ;  /* 0x0000d004000075a7 */ /* 0x0022a400080211ff */
[----:B--2---:R-:W-:Y:S05]  /*8250*/  @!P1 NANOSLEEP.SYNCS 0x989680 ;  /* 0x009896800000995d */ /* 0x004fea0003900000 */
[----:B------:R-:W2:Y:S02]  /*8260*/  @!P1 SYNCS.PHASECHK.TRANS64 P1, [R0+URZ+0xd0], R4 ;  /* 0x0000d004000095a7 */ /* 0x000ea400080210ff */
[----:B--2---:R-:W-:Y:S05]  /*8270*/  @!P1 BRA `(.L_x_47) ;  /* 0xfffffffc00f09947 */ /* 0x004fea000383ffff */
[----:B------:R-:W-:Y:S05]  /*8280*/  BRA `(.L_x_156) ;  /* 0xffffffa800847947 */ /* 0x000fea000383ffff */
.L_x_50:
[----:B------:R-:W-:-:S07]  /*8290*/  MOV R0, UR5 ;  /* 0x0000000500007c02 */ /* 0x000fce0008000f00 */
.L_x_157:
[----:B-1----:R1:W2:Y:S02]  /*82a0*/  SYNCS.PHASECHK.TRANS64.TRYWAIT P0, [R0+URZ+0xe0], R2 ;  /* 0x0000e002000075a7 */ /* 0x0022a400080011ff */
[----:B--2---:R-:W-:Y:S05]  /*82b0*/  @!P0 NANOSLEEP.SYNCS 0x989680 ;  /* 0x009896800000895d */ /* 0x004fea0003900000 */
[----:B------:R-:W2:Y:S02]  /*82c0*/  @!P0 SYNCS.PHASECHK.TRANS64 P0, [R0+URZ+0xe0], R2 ;  /* 0x0000e002000085a7 */ /* 0x000ea400080010ff */
[----:B--2---:R-:W-:Y:S05]  /*82d0*/  @!P0 BRA `(.L_x_157) ;  /* 0xfffffffc00f08947 */ /* 0x004fea000383ffff */
[----:B------:R-:W-:Y:S05]  /*82e0*/  BRA `(.L_x_49) ;  /* 0xffffffa800d87947 */ /* 0x000fea000383ffff */
.L_x_57:
[----:B-1----:R1:W2:Y:S02]  /*82f0*/  SYNCS.PHASECHK.TRANS64.TRYWAIT P1, [R0+URZ+0xd0], R2 ;  /* 0x0000d002000075a7 */ /* 0x0022a400080211ff */
[----:B--2---:R-:W-:Y:S05]  /*8300*/  @!P1 NANOSLEEP.SYNCS 0x989680 ;  /* 0x009896800000995d */ /* 0x004fea0003900000 */
[----:B------:R-:W2:Y:S02]  /*8310*/  @!P1 SYNCS.PHASECHK.TRANS64 P1, [R0+URZ+0xd0], R2 ;  /* 0x0000d002000095a7 */ /* 0x000ea400080210ff */
[----:B--2---:R-:W-:Y:S05]  /*8320*/  @!P1 BRA `(.L_x_57) ;  /* 0xfffffffc00f09947 */ /* 0x004fea000383ffff */
[----:B------:R-:W-:Y:S05]  /*8330*/  BRA `(.L_x_158) ;  /* 0xffffffb000487947 */ /* 0x000fea000383ffff */
.L_x_58:
[----:B------:R-:W-:-:S07]  /*8340*/  MOV R2, UR7 ;  /* 0x0000000700027c02 */ /* 0x000fce0008000f00 */
.L_x_159:
[----:B-1----:R1:W2:Y:S02]  /*8350*/  SYNCS.PHASECHK.TRANS64.TRYWAIT P0, [R2+URZ+0x110], R0 ;  /* 0x00011000020075a7 */ /* 0x0022a400080011ff */
[----:B--2---:R-:W-:Y:S05]  /*8360*/  @!P0 NANOSLEEP.SYNCS 0x989680 ;  /* 0x009896800000895d */ /* 0x004fea0003900000 */
[----:B------:R-:W2:Y:S02]  /*8370*/  @!P0 SYNCS.PHASECHK.TRANS64 P0, [R2+URZ+0x110], R0 ;  /* 0x00011000020085a7 */ /* 0x000ea400080010ff */
[----:B--2---:R-:W-:Y:S05]  /*8380*/  @!P0 BRA `(.L_x_159) ;  /* 0xfffffffc00f08947 */ /* 0x004fea000383ffff */
[----:B------:R-:W-:Y:S05]  /*8390*/  BRA `(.L_x_160) ;  /* 0xffffffb000807947 */ /* 0x000fea000383ffff */
.L_x_61:
[----:B------:R-:W-:Y:S07]  /*83a0*/  MOV R0, UR6 ;  /* 0x0000000600007c02 */ /* 0x000fee0008000f00 */
.L_x_161:
[----:B-1----:R1:W2:Y:S02]  /*83b0*/  SYNCS.PHASECHK.TRANS64.TRYWAIT P0, [R0+URZ], R2 ;  /* 0x00000002000075a7 */ /* 0x0022a400080011ff */
[----:B--2---:R-:W-:Y:S05]  /*83c0*/  @!P0 NANOSLEEP.SYNCS 0x989680 ;  /* 0x009896800000895d */ /* 0x004fea0003900000 */
[----:B------:R-:W2:Y:S02]  /*83d0*/  @!P0 SYNCS.PHASECHK.TRANS64 P0, [R0+URZ], R2 ;  /* 0x00000002000085a7 */ /* 0x000ea400080010ff */
[----:B--2---:R-:W-:Y:S05]  /*83e0*/  @!P0 BRA `(.L_x_161) ;  /* 0xfffffffc00f08947 */ /* 0x004fea000383ffff */
[----:B------:R-:W-:Y:S05]  /*83f0*/  BRA `(.L_x_60) ;  /* 0xffffffb0009c7947 */ /* 0x000fea000383ffff */
.L_x_64:
[----:B------:R-:W-:-:S07]  /*8400*/  MOV R0, UR6 ;  /* 0x0000000600007c02 */ /* 0x000fce0008000f00 */
.L_x_162:
[----:B--2---:R2:W4:Y:S02]  /*8410*/  SYNCS.PHASECHK.TRANS64.TRYWAIT P0, [R0+URZ], R2 ;  /* 0x00000002000075a7 */ /* 0x00452400080011ff */
[----:B----4-:R-:W-:Y:S05]  /*8420*/  @!P0 NANOSLEEP.SYNCS 0x989680 ;  /* 0x009896800000895d */ /* 0x010fea0003900000 */
[----:B------:R-:W4:Y:S02]  /*8430*/  @!P0 SYNCS.PHASECHK.TRANS64 P0, [R0+URZ], R2 ;  /* 0x00000002000085a7 */ /* 0x000f2400080010ff */
[----:B----4-:R-:W-:Y:S05]  /*8440*/  @!P0 BRA `(.L_x_162) ;  /* 0xfffffffc00f08947 */ /* 0x010fea000383ffff */
[----:B------:R-:W-:Y:S05]  /*8450*/  BRA `(.L_x_163) ;  /* 0xffffffb400787947 */ /* 0x000fea000383ffff */
.L_x_65:
[----:B------:R-:W-:-:S07]  /*8460*/  MOV R0, UR6 ;  /* 0x0000000600007c02 */ /* 0x000fce0008000f00 */
.L_x_164:
[----:B-1----:R1:W2:Y:S02]  /*8470*/  SYNCS.PHASECHK.TRANS64.TRYWAIT P0, [R0+URZ], R3 ;  /* 0x00000003000075a7 */ /* 0x0022a400080011ff */
[----:B--2---:R-:W-:Y:S05]  /*8480*/  @!P0 NANOSLEEP.SYNCS 0x989680 ;  /* 0x009896800000895d */ /* 0x004fea0003900000 */
[----:B------:R-:W2:Y:S02]  /*8490*/  @!P0 SYNCS.PHASECHK.TRANS64 P0, [R0+URZ], R3 ;  /* 0x00000003000085a7 */ /* 0x000ea400080010ff */
[----:B--2---:R-:W-:Y:S05]  /*84a0*/  @!P0 BRA `(.L_x_164) ;  /* 0xfffffffc00f08947 */ /* 0x004fea000383ffff */
[----:B------:R-:W-:Y:S05]  /*84b0*/  BRA `(.L_x_165) ;  /* 0xffffffb400847947 */ /* 0x000fea000383ffff */
.L_x_66:
[----:B------:R-:W-:-:S07]  /*84c0*/  MOV R0, UR6 ;  /* 0x0000000600007c02 */ /* 0x000fce0008000f00 */
.L_x_166:
[----:B-1----:R1:W2:Y:S02]  /*84d0*/  SYNCS.PHASECHK.TRANS64.TRYWAIT P0, [R0+URZ], R3 ;  /* 0x00000003000075a7 */ /* 0x0022a400080011ff */
[----:B--2---:R-:W-:Y:S05]  /*84e0*/  @!P0 NANOSLEEP.SYNCS 0x989680 ;  /* 0x009896800000895d */ /* 0x004fea0003900000 */
[----:B------:R-:W2:Y:S02]  /*84f0*/  @!P0 SYNCS.PHASECHK.TRANS64 P0, [R0+URZ], R3 ;  /* 0x00000003000085a7 */ /* 0x000ea400080010ff */
[----:B--2---:R-:W-:Y:S05]  /*8500*/  @!P0 BRA `(.L_x_166) ;  /* 0xfffffffc00f08947 */ /* 0x004fea000383ffff */
[----:B------:R-:W-:Y:S05]  /*8510*/  BRA `(.L_x_167) ;  /* 0xffffffb400907947 */ /* 0x000fea000383ffff */
.L_x_67:
[----:B-1----:R-:W-:-:S07]  /*8520*/  MOV R0, UR7 ;  /* 0x0000000700007c02 */ /* 0x002fce0008000f00 */
.L_x_168:
[----:B-1----:R1:W2:Y:S02]  /*8530*/  SYNCS.PHASECHK.TRANS64.TRYWAIT P0, [R0+URZ], R2 ;  /* 0x00000002000075a7 */ /* 0x0022a400080011ff */
[----:B--2---:R-:W-:Y:S05]  /*8540*/  @!P0 NANOSLEEP.SYNCS 0x989680 ;  /* 0x009896800000895d */ /* 0x004fea0003900000 */
[----:B------:R-:W2:Y:S02]  /*8550*/  @!P0 SYNCS.PHASECHK.TRANS64 P0, [R0+URZ], R2 ;  /* 0x00000002000085a7 */ /* 0x000ea400080010ff */
[----:B--2---:R-:W-:Y:S05]  /*8560*/  @!P0 BRA `(.L_x_168) ;  /* 0xfffffffc00f08947 */ /* 0x004fea000383ffff */
[----:B------:R-:W-:Y:S05]  /*8570*/  BRA `(.L_x_169) ;  /* 0xffffffb4009c7947 */ /* 0x000fea000383ffff */
.L_x_72:
[----:B--2---:R2:W3:Y:S02]  /*8580*/  SYNCS.PHASECHK.TRANS64.TRYWAIT P0, [R0+URZ+0xd0], R2 ;  /* 0x0000d002000075a7 */ /* 0x0044e400080011ff */
[----:B---3--:R-:W-:Y:S05]  /*8590*/  @!P0 NANOSLEEP.SYNCS 0x989680 ;  /* 0x009896800000895d */ /* 0x008fea0003900000 */
[----:B------:R-:W3:Y:S02]  /*85a0*/  @!P0 SYNCS.PHASECHK.TRANS64 P0, [R0+URZ+0xd0], R2 ;  /* 0x0000d002000085a7 */ /* 0x000ee400080010ff */
[----:B---3--:R-:W-:Y:S05]  /*85b0*/  @!P0 BRA `(.L_x_72) ;  /* 0xfffffffc00f08947 */ /* 0x008fea000383ffff */
[----:B------:R-:W-:Y:S05]  /*85c0*/  BRA `(.L_x_170) ;  /* 0xffffffb800a47947 */ /* 0x000fea000383ffff */
.L_x_75:
[----:B------:R-:W-:Y:S07]  /*85d0*/  MOV R0, UR7 ;  /* 0x0000000700007c02 */ /* 0x000fee0008000f00 */
.L_x_171:
[----:B--2---:R2:W3:Y:S02]  /*85e0*/  SYNCS.PHASECHK.TRANS64.TRYWAIT P0, [R0+URZ+0xc8], R2 ;  /* 0x0000c802000075a7 */ /* 0x0044e400080011ff */
[----:B---3--:R-:W-:Y:S05]  /*85f0*/  @!P0 NANOSLEEP.SYNCS 0x989680 ;  /* 0x009896800000895d */ /* 0x008fea0003900000 */
[----:B------:R-:W3:Y:S02]  /*8600*/  @!P0 SYNCS.PHASECHK.TRANS64 P0, [R0+URZ+0xc8], R2 ;  /* 0x0000c802000085a7 */ /* 0x000ee400080010ff */
[----:B---3--:R-:W-:Y:S05]  /*8610*/  @!P0 BRA `(.L_x_171) ;  /* 0xfffffffc00f08947 */ /* 0x008fea000383ffff */
[----:B------:R-:W-:Y:S05]  /*8620*/  BRA `(.L_x_74) ;  /* 0xffffffbc00847947 */ /* 0x000fea000383ffff */
.L_x_78:
[----:B------:R-:W-:Y:S07]  /*8630*/  MOV R0, UR7 ;  /* 0x0000000700007c02 */ /* 0x000fee0008000f00 */
.L_x_172:
[----:B-1----:R1:W2:Y:S02]  /*8640*/  SYNCS.PHASECHK.TRANS64.TRYWAIT P0, [R0+URZ+0xa0], R14 ;  /* 0x0000a00e000075a7 */ /* 0x0022a400080011ff */
[----:B--2---:R-:W-:Y:S05]  /*8650*/  @!P0 NANOSLEEP.SYNCS 0x989680 ;  /* 0x009896800000895d */ /* 0x004fea0003900000 */
[----:B------:R-:W2:Y:S02]  /*8660*/  @!P0 SYNCS.PHASECHK.TRANS64 P0, [R0+URZ+0xa0], R14 ;  /* 0x0000a00e000085a7 */ /* 0x000ea400080010ff */
[----:B--2---:R-:W-:Y:S05]  /*8670*/  @!P0 BRA `(.L_x_172) ;  /* 0xfffffffc00f08947 */ /* 0x004fea000383ffff */
[----:B------:R-:W-:Y:S05]  /*8680*/  BRA `(.L_x_173) ;  /* 0xffffffbc00fc7947 */ /* 0x000fea000383ffff */
.L_x_79:
[----:B------:R-:W-:Y:S07]  /*8690*/  MOV R0, UR7 ;  /* 0x0000000700007c02 */ /* 0x000fee0008000f00 */
.L_x_174:
[----:B-1----:R1:W2:Y:S02]  /*86a0*/  SYNCS.PHASECHK.TRANS64.TRYWAIT P0, [R0+URZ+0xa8], R14 ;  /* 0x0000a80e000075a7 */ /* 0x0022a400080011ff */
[----:B--2---:R-:W-:Y:S05]  /*86b0*/  @!P0 NANOSLEEP.SYNCS 0x989680 ;  /* 0x009896800000895d */ /* 0x004fea0003900000 */
[----:B------:R-:W2:Y:S02]  /*86c0*/  @!P0 SYNCS.PHASECHK.TRANS64 P0, [R0+URZ+0xa8], R14 ;  /* 0x0000a80e000085a7 */ /* 0x000ea400080010ff */
[----:B--2---:R-:W-:Y:S05]  /*86d0*/  @!P0 BRA `(.L_x_174) ;  /* 0xfffffffc00f08947 */ /* 0x004fea000383ffff */
[----:B------:R-:W-:Y:S05]  /*86e0*/  BRA `(.L_x_175) ;  /* 0xffffffc000387947 */ /* 0x000fea000383ffff */
.L_x_80:
[----:B------:R-:W-:Y:S07]  /*86f0*/  MOV R0, UR7 ;  /* 0x0000000700007c02 */ /* 0x000fee0008000f00 */
.L_x_176:
[----:B-1----:R1:W2:Y:S02]  /*8700*/  SYNCS.PHASECHK.TRANS64.TRYWAIT P0, [R0+URZ+0xb0], R14 ;  /* 0x0000b00e000075a7 */ /* 0x0022a400080011ff */
[----:B--2---:R-:W-:Y:S05]  /*8710*/  @!P0 NANOSLEEP.SYNCS 0x989680 ;  /* 0x009896800000895d */ /* 0x004fea0003900000 */
[----:B------:R-:W2:Y:S02]  /*8720*/  @!P0 SYNCS.PHASECHK.TRANS64 P0, [R0+URZ+0xb0], R14 ;  /* 0x0000b00e000085a7 */ /* 0x000ea400080010ff */
[----:B--2---:R-:W-:Y:S05]  /*8730*/  @!P0 BRA `(.L_x_176) ;  /* 0xfffffffc00f08947 */ /* 0x004fea000383ffff */
[----:B------:R-:W-:Y:S05]  /*8740*/  BRA `(.L_x_177) ;  /* 0xffffffc0007c7947 */ /* 0x000fea000383ffff */
.L_x_81:
[----:B------:R-:W-:Y:S07]  /*8750*/  MOV R0, UR7 ;  /* 0x0000000700007c02 */ /* 0x000fee0008000f00 */
.L_x_178:
[----:B-1----:R1:W2:Y:S02]  /*8760*/  SYNCS.PHASECHK.TRANS64.TRYWAIT P0, [R0+URZ+0xb8], R14 ;  /* 0x0000b80e000075a7 */ /* 0x0022a400080011ff */
[----:B--2---:R-:W-:Y:S05]  /*8770*/  @!P0 NANOSLEEP.SYNCS 0x989680 ;  /* 0x009896800000895d */ /* 0x004fea0003900000 */
[----:B------:R-:W2:Y:S02]  /*8780*/  @!P0 SYNCS.PHASECHK.TRANS64 P0, [R0+URZ+0xb8], R14 ;  /* 0x0000b80e000085a7 */ /* 0x000ea400080010ff */
[----:B--2---:R-:W-:Y:S05]  /*8790*/  @!P0 BRA `(.L_x_178) ;  /* 0xfffffffc00f08947 */ /* 0x004fea000383ffff */
[----:B------:R-:W-:Y:S05]  /*87a0*/  BRA `(.L_x_179) ;  /* 0xffffffc400007947 */ /* 0x000fea000383ffff */
.L_x_83:
[----:B------:R-:W-:-:S07]  /*87b0*/  MOV R0, UR7 ;  /* 0x0000000700007c02 */ /* 0x000fce0008000f00 */
.L_x_180:
[----:B-1----:R1:W3:Y:S02]  /*87c0*/  SYNCS.PHASECHK.TRANS64.TRYWAIT P0, [R0+URZ+0xa0], R2 ;  /* 0x0000a002000075a7 */ /* 0x0022e400080011ff */
[----:B---3--:R-:W-:Y:S05]  /*87d0*/  @!P0 NANOSLEEP.SYNCS 0x989680 ;  /* 0x009896800000895d */ /* 0x008fea0003900000 */
[----:B------:R-:W3:Y:S02]  /*87e0*/  @!P0 SYNCS.PHASECHK.TRANS64 P0, [R0+URZ+0xa0], R2 ;  /* 0x0000a002000085a7 */ /* 0x000ee400080010ff */
[----:B---3--:R-:W-:Y:S05]  /*87f0*/  @!P0 BRA `(.L_x_180) ;  /* 0xfffffffc00f08947 */ /* 0x008fea000383ffff */
[----:B------:R-:W-:Y:S05]  /*8800*/  BRA `(.L_x_181) ;  /* 0xffffffc400707947 */ /* 0x000fea000383ffff */
.L_x_84:
[----:B-1----:R-:W-:-:S07]  /*8810*/  MOV R0, UR7 ;  /* 0x0000000700007c02 */ /* 0x002fce0008000f00 */
.L_x_182:
[----:B-1----:R1:W3:Y:S02]  /*8820*/  SYNCS.PHASECHK.TRANS64.TRYWAIT P0, [R0+URZ+0xa8], R2 ;  /* 0x0000a802000075a7 */ /* 0x0022e400080011ff */
[----:B---3--:R-:W-:Y:S05]  /*8830*/  @!P0 NANOSLEEP.SYNCS 0x989680 ;  /* 0x009896800000895d */ /* 0x008fea0003900000 */
[----:B------:R-:W3:Y:S02]  /*8840*/  @!P0 SYNCS.PHASECHK.TRANS64 P0, [R0+URZ+0xa8], R2 ;  /* 0x0000a802000085a7 */ /* 0x000ee400080010ff */
[----:B---3--:R-:W-:Y:S05]  /*8850*/  @!P0 BRA `(.L_x_182) ;  /* 0xfffffffc00f08947 */ /* 0x008fea000383ffff */
[----:B------:R-:W-:Y:S05]  /*8860*/  BRA `(.L_x_183) ;  /* 0xffffffc400607947 */ /* 0x000fea000383ffff */
.L_x_85:
[----:B-1----:R-:W-:-:S07]  /*8870*/  MOV R0, UR7 ;  /* 0x0000000700007c02 */ /* 0x002fce0008000f00 */
.L_x_184:
[----:B-1----:R1:W3:Y:S02]  /*8880*/  SYNCS.PHASECHK.TRANS64.TRYWAIT P0, [R0+URZ+0xb0], R2 ;  /* 0x0000b002000075a7 */ /* 0x0022e400080011ff */
[----:B---3--:R-:W-:Y:S05]  /*8890*/  @!P0 NANOSLEEP.SYNCS 0x989680 ;  /* 0x009896800000895d */ /* 0x008fea0003900000 */
[----:B------:R-:W3:Y:S02]  /*88a0*/  @!P0 SYNCS.PHASECHK.TRANS64 P0, [R0+URZ+0xb0], R2 ;  /* 0x0000b002000085a7 */ /* 0x000ee400080010ff */
[----:B---3--:R-:W-:Y:S05]  /*88b0*/  @!P0 BRA `(.L_x_184) ;  /* 0xfffffffc00f08947 */ /* 0x008fea000383ffff */
[----:B------:R-:W-:Y:S05]  /*88c0*/  BRA `(.L_x_185) ;  /* 0xffffffc400507947 */ /* 0x000fea000383ffff */
.L_x_87:
[----:B--2---:R2:W4:Y:S02]  /*88d0*/  SYNCS.PHASECHK.TRANS64.TRYWAIT P0, [R0+URZ+0xd0], R2 ;  /* 0x0000d002000075a7 */ /* 0x00452400080011ff */
[----:B----4-:R-:W-:Y:S05]  /*88e0*/  @!P0 NANOSLEEP.SYNCS 0x989680 ;  /* 0x009896800000895d */ /* 0x010fea0003900000 */
[----:B------:R-:W4:Y:S02]  /*88f0*/  @!P0 SYNCS.PHASECHK.TRANS64 P0, [R0+URZ+0xd0], R2 ;  /* 0x0000d002000085a7 */ /* 0x000f2400080010ff */
[----:B----4-:R-:W-:Y:S05]  /*8900*/  @!P0 BRA `(.L_x_87) ;  /* 0xfffffffc00f08947 */ /* 0x010fea000383ffff */
[----:B------:R-:W-:Y:S05]  /*8910*/  BRA `(.L_x_186) ;  /* 0xffffffc800187947 */ /* 0x000fea000383ffff */
.L_x_98:
[----:B-1----:R-:W-:Y:S04]  /*8920*/  MOV R2, UR36 ;  /* 0x0000002400027c02 */ /* 0x002fe80008000f00 */
[----:B------:R1:W3:Y:S03]  /*8930*/  SYNCS.PHASECHK.TRANS64.TRYWAIT P1, [R2+URZ+0x80], R3 ;  /* 0x00008003020075a7 */ /* 0x0002e600080211ff */
[----:B---3--:R-:W-:Y:S05]  /*8940*/  @!P1 NANOSLEEP.SYNCS 0x989680 ;  /* 0x009896800000995d */ /* 0x008fea0003900000 */
[----:B------:R-:W3:Y:S02]  /*8950*/  @!P1 SYNCS.PHASECHK.TRANS64 P1, [R2+URZ+0x80], R3 ;  /* 0x00008003020095a7 */ /* 0x000ee400080210ff */
[----:B---3--:R-:W-:Y:S05]  /*8960*/  @!P1 BRA `(.L_x_98) ;  /* 0xfffffffc00ec9947 */ /* 0x008fea000383ffff */
[----:B------:R-:W-:Y:S05]  /*8970*/  BRA `(.L_x_97) ;  /* 0xffffffd400247947 */ /* 0x000fea000383ffff */
.L_x_100:
[----:B-1----:R1:W4:Y:S02]  /*8980*/  SYNCS.PHASECHK.TRANS64.TRYWAIT P0, [R84+URZ+0xf0], R0 ;  /* 0x0000f000540075a7 */ /* 0x00232400080011ff */
[----:B----4-:R-:W-:Y:S05]  /*8990*/  @!P0 NANOSLEEP.SYNCS 0x989680 ;  /* 0x009896800000895d */ /* 0x010fea0003900000 */
[----:B------:R-:W4:Y:S02]  /*89a0*/  @!P0 SYNCS.PHASECHK.TRANS64 P0, [R84+URZ+0xf0], R0 ;  /* 0x0000f000540085a7 */ /* 0x000f2400080010ff */
[----:B----4-:R-:W-:Y:S05]  /*89b0*/  @!P0 BRA `(.L_x_100) ;  /* 0xfffffffc00f08947 */ /* 0x010fea000383ffff */
[----:B------:R-:W-:Y:S05]  /*89c0*/  BRA `(.L_x_99) ;  /* 0xffffffd4004c7947 */ /* 0x000fea000383ffff */
.L_x_109:
[----:B-1----:R1:W2:Y:S02]  /*89d0*/  SYNCS.PHASECHK.TRANS64.TRYWAIT P0, [R2+URZ+0x80], R0 ;  /* 0x00008000020075a7 */ /* 0x0022a400080011ff */
[----:B--2---:R-:W-:Y:S05]  /*89e0*/  @!P0 NANOSLEEP.SYNCS 0x989680 ;  /* 0x009896800000895d */ /* 0x004fea0003900000 */
[----:B------:R-:W2:Y:S02]  /*89f0*/  @!P0 SYNCS.PHASECHK.TRANS64 P0, [R2+URZ+0x80], R0 ;  /* 0x00008000020085a7 */ /* 0x000ea400080010ff */
[----:B--2---:R-:W-:Y:S05]  /*8a00*/  @!P0 BRA `(.L_x_109) ;  /* 0xfffffffc00f08947 */ /* 0x004fea000383ffff */
[----:B------:R-:W-:Y:S05]  /*8a10*/  BRA `(.L_x_108) ;  /* 0xffffffd800e87947 */ /* 0x000fea000383ffff */
.L_x_117:
[----:B-1----:R1:W2:Y:S02]  /*8a20*/  SYNCS.PHASECHK.TRANS64.TRYWAIT P0, [R0+URZ+0x80], R6 ;  /* 0x00008006000075a7 */ /* 0x0022a400080011ff */
[----:B--2---:R-:W-:Y:S05]  /*8a30*/  @!P0 NANOSLEEP.SYNCS 0x989680 ;  /* 0x009896800000895d */ /* 0x004fea0003900000 */
[----:B------:R-:W2:Y:S02]  /*8a40*/  @!P0 SYNCS.PHASECHK.TRANS64 P0, [R0+URZ+0x80], R6 ;  /* 0x00008006000085a7 */ /* 0x000ea400080010ff */
[----:B--2---:R-:W-:Y:S05]  /*8a50*/  @!P0 BRA `(.L_x_117) ;  /* 0xfffffffc00f08947 */ /* 0x004fea000383ffff */
[----:B------:R-:W-:Y:S05]  /*8a60*/  BRA `(.L_x_116) ;  /* 0xffffffe000a87947 */ /* 0x000fea000383ffff */
.L_x_125:
[----:B-1----:R1:W2:Y:S02]  /*8a70*/  SYNCS.PHASECHK.TRANS64.TRYWAIT P0, [R0+URZ+0x80], R5 ;  /* 0x00008005000075a7 */ /* 0x0022a400080011ff */
[----:B--2---:R-:W-:Y:S05]  /*8a80*/  @!P0 NANOSLEEP.SYNCS 0x989680 ;  /* 0x009896800000895d */ /* 0x004fea0003900000 */
[----:B------:R-:W2:Y:S02]  /*8a90*/  @!P0 SYNCS.PHASECHK.TRANS64 P0, [R0+URZ+0x80], R5 ;  /* 0x00008005000085a7 */ /* 0x000ea400080010ff */
[----:B--2---:R-:W-:Y:S05]  /*8aa0*/  @!P0 BRA `(.L_x_125) ;  /* 0xfffffffc00f08947 */ /* 0x004fea000383ffff */
[----:B------:R-:W-:Y:S05]  /*8ab0*/  BRA `(.L_x_124) ;  /* 0xffffffe800687947 */ /* 0x000fea000383ffff */
        .weak           $__internal_0_$__cuda_sm10x_tcgen05_guardrail_trap_col_being_dealloced_not_returned_by_alloc
        .type           $__internal_0_$__cuda_sm10x_tcgen05_guardrail_trap_col_being_dealloced_not_returned_by_alloc,@function
        .size           $__internal_0_$__cuda_sm10x_tcgen05_guardrail_trap_col_being_dealloced_not_returned_by_alloc,($__internal_1_$__cuda_sm10x_tcgen05_guardrail_trap_phase_invalid_during_alloc - $__internal_0_$__cuda_sm10x_tcgen05_guardrail_trap_col_being_dealloced_not_returned_by_alloc)
$__internal_0_$__cuda_sm10x_tcgen05_guardrail_trap_col_being_dealloced_not_returned_by_alloc:
[----:B------:R-:W-:Y:S05]  /*8ac0*/  BPT.TRAP 0x1 ;  /* 0x000000040000795c */ /* 0x000fea0000300000 */
[----:B------:R-:W-:-:S04]  /*8ad0*/  HFMA2 R3, -RZ, RZ, 0, 0 ;  /* 0x00000000ff037431 */ /* 0x000fc800000001ff */
[----:B------:R-:W-:Y:S05]  /*8ae0*/  RET.REL.NODEC R2 `(_ZN7cutlass13device_kernelINS_4gemm6kernel13GemmUniversalIN4cute5tupleIJiiiiEEENS1_10collective13CollectiveMmaINS1_35MainloopSm100TmaUmmaWarpSpecializedILi8ELi2ELi4ENS5_IJNS4_1CILi1EEESB_SB_EEEEENS5_IJNSA_ILi128EEENSA_ILi64EEENSA_ILi32EEEEEEfNS5_IJSB_llEEEfNS5_IJlSB_lEEENS4_8TiledMMAINS4_8MMA_AtomIJNS4_17SM100_MMA_TF32_SSINS_10tfloat32_tESN_fLi128ELi64ELNS4_4UMMA5MajorE1ELSP_0ELNSO_7ScaleInE0ELSQ_0EEEEEENS4_6LayoutISC_NS5_IJNSA_ILi0EEESU_SU_EEEEENS5_IJNS4_10UnderscoreESX_SX_EEEEENS4_13SM90_TMA_LOADENS4_14ComposedLayoutINS4_7SwizzleILi2ELi5ELi2EEENS4_18smem_ptr_flag_bitsILi32EEENST_INS5_IJSG_NSA_ILi4EEEEEENS5_IJSB_SG_EEEEEEEvNS4_8identityES10_NS11_INS12_ILi3ELi4ELi3EEES15_NST_INS5_IJNSA_ILi8EEESG_EEENS5_IJSG_SB_EEEEEEEvS1B_EENS_8epilogue10collective18CollectiveEpilogueINS1J_23Sm100TmaWarpSpecializedILi4ELi2ELi16ELb1ELb0EEEJSH_NS5_IJNST_ISE_SB_EENST_INSA_ILi16EEESB_EEEEEfSJ_fSJ_NS1J_6fusion15FusionCallbacksIS1N_NS1S_17LinearCombinationIffffLNS_15FloatRoundStyleE2EEESH_S1R_JEEENS4_5SM1004TMEM4LOAD26SM100_TMEM_LOAD_32dp32b16xES10_NS11_INS12_ILi2ELi4ELi3EEES15_NST_INS5_IJS1D_S1P_EEENS5_IJS1P_SB_EEEEEEENS4_39AutoVectorizingCopyWithAssumedAlignmentILi128EEENS4_14SM90_TMA_STOREES26_S28_S28_EEEvvEEEEvNT_6ParamsE) ;  /* 0xffffff7402447950 */ /* 0x000fea0003c3ffff */
        .weak           $__internal_1_$__cuda_sm10x_tcgen05_guardrail_trap_phase_invalid_during_alloc
        .type           $__internal_1_$__cuda_sm10x_tcgen05_guardrail_trap_phase_invalid_during_alloc,@function
        .size           $__internal_1_$__cuda_sm10x_tcgen05_guardrail_trap_phase_invalid_during_alloc,($__internal_2_$__cuda_sm10x_tcgen05_guardrail_trap_unallocated_columns_being_dealloced - $__internal_1_$__cuda_sm10x_tcgen05_guardrail_trap_phase_invalid_during_alloc)
$__internal_1_$__cuda_sm10x_tcgen05_guardrail_trap_phase_invalid_during_alloc:
[----:B------:R-:W-:Y:S05]  /*8af0*/  BPT.TRAP 0x1 ;  /* 0x000000040000795c */ /* 0x000fea0000300000 */
[----:B------:R-:W-:-:S04]  /*8b00*/  MOV R3, 0x0 ;  /* 0x0000000000037802 */ /* 0x000fc80000000f00 */
[----:B------:R-:W-:Y:S05]  /*8b10*/  RET.REL.NODEC R2 `(_ZN7cutlass13device_kernelINS_4gemm6kernel13GemmUniversalIN4cute5tupleIJiiiiEEENS1_10collective13CollectiveMmaINS1_35MainloopSm100TmaUmmaWarpSpecializedILi8ELi2ELi4ENS5_IJNS4_1CILi1EEESB_SB_EEEEENS5_IJNSA_ILi128EEENSA_ILi64EEENSA_ILi32EEEEEEfNS5_IJSB_llEEEfNS5_IJlSB_lEEENS4_8TiledMMAINS4_8MMA_AtomIJNS4_17SM100_MMA_TF32_SSINS_10tfloat32_tESN_fLi128ELi64ELNS4_4UMMA5MajorE1ELSP_0ELNSO_7ScaleInE0ELSQ_0EEEEEENS4_6LayoutISC_NS5_IJNSA_ILi0EEESU_SU_EEEEENS5_IJNS4_10UnderscoreESX_SX_EEEEENS4_13SM90_TMA_LOADENS4_14ComposedLayoutINS4_7SwizzleILi2ELi5ELi2EEENS4_18smem_ptr_flag_bitsILi32EEENST_INS5_IJSG_NSA_ILi4EEEEEENS5_IJSB_SG_EEEEEEEvNS4_8identityES10_NS11_INS12_ILi3ELi4ELi3EEES15_NST_INS5_IJNSA_ILi8EEESG_EEENS5_IJSG_SB_EEEEEEEvS1B_EENS_8epilogue10collective18CollectiveEpilogueINS1J_23Sm100TmaWarpSpecializedILi4ELi2ELi16ELb1ELb0EEEJSH_NS5_IJNST_ISE_SB_EENST_INSA_ILi16EEESB_EEEEEfSJ_fSJ_NS1J_6fusion15FusionCallbacksIS1N_NS1S_17LinearCombinationIffffLNS_15FloatRoundStyleE2EEESH_S1R_JEEENS4_5SM1004TMEM4LOAD26SM100_TMEM_LOAD_32dp32b16xES10_NS11_INS12_ILi2ELi4ELi3EEES15_NST_INS5_IJS1D_S1P_EEENS5_IJS1P_SB_EEEEEEENS4_39AutoVectorizingCopyWithAssumedAlignmentILi128EEENS4_14SM90_TMA_STOREES26_S28_S28_EEEvvEEEEvNT_6ParamsE) ;  /* 0xffffff7402387950 */ /* 0x000fea0003c3ffff */
        .weak           $__internal_2_$__cuda_sm10x_tcgen05_guardrail_trap_unallocated_columns_being_dealloced
        .type           $__internal_2_$__cuda_sm10x_tcgen05_guardrail_trap_unallocated_columns_being_dealloced,@function
        .size           $__internal_2_$__cuda_sm10x_tcgen05_guardrail_trap_unallocated_columns_being_dealloced,(.L_x_188 - $__internal_2_$__cuda_sm10x_tcgen05_guardrail_trap_unallocated_columns_being_dealloced)
$__internal_2_$__cuda_sm10x_tcgen05_guardrail_trap_unallocated_columns_being_dealloced:
[----:B------:R-:W-:Y:S05]  /*8b20*/  BPT.TRAP 0x1 ;  /* 0x000000040000795c */ /* 0x000fea0000300000 */
[----:B------:R-:W-:-:S04]  /*8b30*/  HFMA2 R3, -RZ, RZ, 0, 0 ;  /* 0x00000000ff037431 */ /* 0x000fc800000001ff */
[----:B------:R-:W-:Y:S05]  /*8b40*/  RET.REL.NODEC R2 `(_ZN7cutlass13device_kernelINS_4gemm6kernel13GemmUniversalIN4cute5tupleIJiiiiEEENS1_10collective13CollectiveMmaINS1_35MainloopSm100TmaUmmaWarpSpecializedILi8ELi2ELi4ENS5_IJNS4_1CILi1EEESB_SB_EEEEENS5_IJNSA_ILi128EEENSA_ILi64EEENSA_ILi32EEEEEEfNS5_IJSB_llEEEfNS5_IJlSB_lEEENS4_8TiledMMAINS4_8MMA_AtomIJNS4_17SM100_MMA_TF32_SSINS_10tfloat32_tESN_fLi128ELi64ELNS4_4UMMA5MajorE1ELSP_0ELNSO_7ScaleInE0ELSQ_0EEEEEENS4_6LayoutISC_NS5_IJNSA_ILi0EEESU_SU_EEEEENS5_IJNS4_10UnderscoreESX_SX_EEEEENS4_13SM90_TMA_LOADENS4_14ComposedLayoutINS4_7SwizzleILi2ELi5ELi2EEENS4_18smem_ptr_flag_bitsILi32EEENST_INS5_IJSG_NSA_ILi4EEEEEENS5_IJSB_SG_EEEEEEEvNS4_8identityES10_NS11_INS12_ILi3ELi4ELi3EEES15_NST_INS5_IJNSA_ILi8EEESG_EEENS5_IJSG_SB_EEEEEEEvS1B_EENS_8epilogue10collective18CollectiveEpilogueINS1J_23Sm100TmaWarpSpecializedILi4ELi2ELi16ELb1ELb0EEEJSH_NS5_IJNST_ISE_SB_EENST_INSA_ILi16EEESB_EEEEEfSJ_fSJ_NS1J_6fusion15FusionCallbacksIS1N_NS1S_17LinearCombinationIffffLNS_15FloatRoundStyleE2EEESH_S1R_JEEENS4_5SM1004TMEM4LOAD26SM100_TMEM_LOAD_32dp32b16xES10_NS11_INS12_ILi2ELi4ELi3EEES15_NST_INS5_IJS1D_S1P_EEENS5_IJS1P_SB_EEEEEEENS4_39AutoVectorizingCopyWithAssumedAlignmentILi128EEENS4_14SM90_TMA_STOREES26_S28_S28_EEEvvEEEEvNT_6ParamsE) ;  /* 0xffffff74022c7950 */ /* 0x000fea0003c3ffff */
.L_x_187:
[----:B------:R-:W-:-:S00]  /*8b50*/  BRA `(.L_x_187) ;  /* 0xfffffffc00fc7947 */ /* 0x000fc0000383ffff */
[----:B------:R-:W-:-:S00]  /*8b60*/  NOP ;  /* 0x0000000000007918 */ /* 0x000fc00000000000 */
        /* <DEDUP_REMOVED lines=9> */
.L_x_188:


//--------------------- .nv.global.init           --------------------------
	.section	.nv.global.init,"aw",@progbits
.nv.global.init:
	.type		$str$27,@object
	.size		$str$27,($str$28 - $str$27)
$str$27:
        /*0000*/ 	.byte	0x28, 0x61, 0x64, 0x64, 0x72, 0x65, 0x73, 0x73, 0x20, 0x26, 0x20, 0x6d, 0x61, 0x73, 0x6b, 0x29
        /*0010*/ 	.byte	0x20, 0x3d, 0x3d, 0x20, 0x30, 0x00
	.type		$str$28,@object
	.size		$str$28,($str$26 - $str$28)
$str$28:
        /*0016*/ 	.byte	0x2f, 0x74, 0x6d, 0x70, 0x2f, 0x63, 0x75, 0x74, 0x6c, 0x61, 0x73, 0x73, 0x5f, 0x73, 0x77, 0x65
        /*0026*/ 	.byte	0x65, 0x70, 0x5f, 0x73, 0x72, 0x63, 0x2f, 0x69, 0x6e, 0x63, 0x6c, 0x75, 0x64, 0x65, 0x2f, 0x63
        /*0036*/ 	.byte	0x75, 0x74, 0x65, 0x2f, 0x70, 0x6f, 0x69, 0x6e, 0x74, 0x65, 0x72, 0x5f, 0x66, 0x6c, 0x61, 0x67
        /*0046*/ 	.byte	0x67, 0x65, 0x64, 0x2e, 0x68, 0x70, 0x70, 0x00
	.type		$str$26,@object
	.size		$str$26,($str$25 - $str$26)
$str$26:
        /*004e*/ 	.byte	0x2f, 0x74, 0x6d, 0x70, 0x2f, 0x63, 0x75, 0x74, 0x6c, 0x61, 0x73, 0x73, 0x5f, 0x73, 0x77, 0x65
        /*005e*/ 	.byte	0x65, 0x70, 0x5f, 0x73, 0x72, 0x63, 0x2f, 0x69, 0x6e, 0x63, 0x6c, 0x75, 0x64, 0x65, 0x2f, 0x63
        /*006e*/ 	.byte	0x75, 0x74, 0x65, 0x2f, 0x61, 0x74, 0x6f, 0x6d, 0x2f, 0x63, 0x6f, 0x70, 0x79, 0x5f, 0x74, 0x72
        /*007e*/ 	.byte	0x61, 0x69, 0x74, 0x73, 0x5f, 0x73, 0x6d, 0x31, 0x30, 0x30, 0x2e, 0x68, 0x70, 0x70, 0x00
	.type		$str$25,@object
	.size		$str$25,(__unnamed_1 - $str$25)
$str$25:
        /*008d*/ 	.byte	0x28, 0x28, 0x75, 0x69, 0x6e, 0x74, 0x33, 0x32, 0x5f, 0x74, 0x28, 0x74, 0x68, 0x72, 0x65, 0x61
        /*009d*/ 	.byte	0x64, 0x49, 0x64, 0x78, 0x2e, 0x78, 0x29, 0x20, 0x2f, 0x20, 0x33, 0x32, 0x29, 0x20, 0x25, 0x20
        /*00ad*/ 	.byte	0x34, 0x29, 0x20, 0x3d, 0x3d, 0x20, 0x28, 0x28, 0x28, 0x74, 0x6d, 0x65, 0x6d, 0x5f, 0x61, 0x64
        /*00bd*/ 	.byte	0x64, 0x72, 0x20, 0x3e, 0x3e, 0x20, 0x31, 0x36, 0x29, 0x20, 0x2f, 0x20, 0x33, 0x32, 0x29, 0x20
        /*00cd*/ 	.byte	0x25, 0x20, 0x34, 0x29, 0x00
	.type		__unnamed_1,@object
	.size		__unnamed_1,(__unnamed_2 - __unnamed_1)
__unnamed_1:
        /*00d2*/ 	.byte	0x61, 0x75, 0x74, 0x6f, 0x20, 0x63, 0x75, 0x74, 0x65, 0x3a, 0x3a, 0x61, 0x73, 0x5f, 0x70, 0x6f
        /* <DEDUP_REMOVED lines=23> */
        /*0252*/ 	.byte	0x43, 0x3c, 0x32, 0x30, 0x34, 0x38, 0x3e, 0x3e, 0x3e, 0x3e, 0x5d, 0x00
	.type		__unnamed_2,@object
	.size		__unnamed_2,(.L_2 - __unnamed_2)
__unnamed_2:
        /* <DEDUP_REMOVED lines=42> */
        /*04fe*/ 	.byte	0x3e, 0x5d, 0x00
.L_2:


//--------------------- .nv.shared._ZN7cutlass13device_kernelINS_4gemm6kernel13GemmUniversalIN4cute5tupleIJiiiiEEENS1_10collective13CollectiveMmaINS1_35MainloopSm100TmaUmmaWarpSpecializedILi8ELi2ELi4ENS5_IJNS4_1CILi1EEESB_SB_EEEEENS5_IJNSA_ILi128EEENSA_ILi64EEENSA_ILi32EEEEEEfNS5_IJSB_llEEEfNS5_IJlSB_lEEENS4_8TiledMMAINS4_8MMA_AtomIJNS4_17SM100_MMA_TF32_SSINS_10tfloat32_tESN_fLi128ELi64ELNS4_4UMMA5MajorE1ELSP_0ELNSO_7ScaleInE0ELSQ_0EEEEEENS4_6LayoutISC_NS5_IJNSA_ILi0EEESU_SU_EEEEENS5_IJNS4_10UnderscoreESX_SX_EEEEENS4_13SM90_TMA_LOADENS4_14ComposedLayoutINS4_7SwizzleILi2ELi5ELi2EEENS4_18smem_ptr_flag_bitsILi32EEENST_INS5_IJSG_NSA_ILi4EEEEEENS5_IJSB_SG_EEEEEEEvNS4_8identityES10_NS11_INS12_ILi3ELi4ELi3EEES15_NST_INS5_IJNSA_ILi8EEESG_EEENS5_IJSG_SB_EEEEEEEvS1B_EENS_8epilogue10collective18CollectiveEpilogueINS1J_23Sm100TmaWarpSpecializedILi4ELi2ELi16ELb1ELb0EEEJSH_NS5_IJNST_ISE_SB_EENST_INSA_ILi16EEESB_EEEEEfSJ_fSJ_NS1J_6fusion15FusionCallbacksIS1N_NS1S_17LinearCombinationIffffLNS_15FloatRoundStyleE2EEESH_S1R_JEEENS4_5SM1004TMEM4LOAD26SM100_TMEM_LOAD_32dp32b16xES10_NS11_INS12_ILi2ELi4ELi3EEES15_NST_INS5_IJS1D_S1P_EEENS5_IJS1P_SB_EEEEEEENS4_39AutoVectorizingCopyWithAssumedAlignmentILi128EEENS4_14SM90_TMA_STOREES26_S28_S28_EEEvvEEEEvNT_6ParamsE --------------------------
	.section	.nv.shared._ZN7cutlass13device_kernelINS_4gemm6kernel13GemmUniversalIN4cute5tupleIJiiiiEEENS1_10collective13CollectiveMmaINS1_35MainloopSm100TmaUmmaWarpSpecializedILi8ELi2ELi4ENS5_IJNS4_1CILi1EEESB_SB_EEEEENS5_IJNSA_ILi128EEENSA_ILi64EEENSA_ILi32EEEEEEfNS5_IJSB_llEEEfNS5_IJlSB_lEEENS4_8TiledMMAINS4_8MMA_AtomIJNS4_17SM100_MMA_TF32_SSINS_10tfloat32_tESN_fLi128ELi64ELNS4_4UMMA5MajorE1ELSP_0ELNSO_7ScaleInE0ELSQ_0EEEEEENS4_6LayoutISC_NS5_IJNSA_ILi0EEESU_SU_EEEEENS5_IJNS4_10UnderscoreESX_SX_EEEEENS4_13SM90_TMA_LOADENS4_14ComposedLayoutINS4_7SwizzleILi2ELi5ELi2EEENS4_18smem_ptr_flag_bitsILi32EEENST_INS5_IJSG_NSA_ILi4EEEEEENS5_IJSB_SG_EEEEEEEvNS4_8identityES10_NS11_INS12_ILi3ELi4ELi3EEES15_NST_INS5_IJNSA_ILi8EEESG_EEENS5_IJSG_SB_EEEEEEEvS1B_EENS_8epilogue10collective18CollectiveEpilogueINS1J_23Sm100TmaWarpSpecializedILi4ELi2ELi16ELb1ELb0EEEJSH_NS5_IJNST_ISE_SB_EENST_INSA_ILi16EEESB_EEEEEfSJ_fSJ_NS1J_6fusion15FusionCallbacksIS1N_NS1S_17LinearCombinationIffffLNS_15FloatRoundStyleE2EEESH_S1R_JEEENS4_5SM1004TMEM4LOAD26SM100_TMEM_LOAD_32dp32b16xES10_NS11_INS12_ILi2ELi4ELi3EEES15_NST_INS5_IJS1D_S1P_EEENS5_IJS1P_SB_EEEEEEENS4_39AutoVectorizingCopyWithAssumedAlignmentILi128EEENS4_14SM90_TMA_STOREES26_S28_S28_EEEvvEEEEvNT_6ParamsE,"aw",@nobits
	.sectionflags	@""
	.align	16
	.zero		1024


//--------------------- .nv.shared.reserved.0     --------------------------
	.section	.nv.shared.reserved.0,"aw",@nobits
	.weak		__nv_reservedSMEM_offset_0_alias
	.size		__nv_reservedSMEM_offset_0_alias, 0, 64
	.other		__nv_reservedSMEM_offset_0_alias,@"STO_CUDA_RESERVED_SHARED STV_DEFAULT"
__nv_reservedSMEM_offset_0_alias:
	.zero		0
.nv.shared.reserved.0:
	.zero		64
	.weak		__nv_reservedSMEM_tcgen05_partition
	.type		__nv_reservedSMEM_tcgen05_partition,@object
	.size		__nv_reservedSMEM_tcgen05_partition,(.L_0 - __nv_reservedSMEM_tcgen05_partition)
__nv_reservedSMEM_tcgen05_partition:
	.zero		32
.L_0:


//--------------------- .nv.global                --------------------------
	.section	.nv.global,"aw",@nobits
.nv.global:
	.type		_ZN40_INTERNAL_9eb55e6d_4_k_cu_bbeacc7e_355594cute1_E,@object
	.size		_ZN40_INTERNAL_9eb55e6d_4_k_cu_bbeacc7e_355594cute1_E,(_ZN40_INTERNAL_9eb55e6d_4_k_cu_bbeacc7e_355594cuda3std3__45__cpo6cbeginE - _ZN40_INTERNAL_9eb55e6d_4_k_cu_bbeacc7e_355594cute1_E)
_ZN40_INTERNAL_9eb55e6d_4_k_cu_bbeacc7e_355594cute1_E:
	.zero		1
	.type		_ZN40_INTERNAL_9eb55e6d_4_k_cu_bbeacc7e_355594cuda3std3__45__cpo6cbeginE,@object
	.size		_ZN40_INTERNAL_9eb55e6d_4_k_cu_bbeacc7e_355594cuda3std3__45__cpo6cbeginE,(_ZN40_INTERNAL_9eb55e6d_4_k_cu_bbeacc7e_355594cuda3std3__48in_placeE - _ZN40_INTERNAL_9eb55e6d_4_k_cu_bbeacc7e_355594cuda3std3__45__cpo6cbeginE)
_ZN40_INTERNAL_9eb55e6d_4_k_cu_bbeacc7e_355594cuda3std3__45__cpo6cbeginE:
	.zero		1
	.type		_ZN40_INTERNAL_9eb55e6d_4_k_cu_bbeacc7e_355594cuda3std3__48in_placeE,@object
	.size		_ZN40_INTERNAL_9eb55e6d_4_k_cu_bbeacc7e_355594cuda3std3__48in_placeE,(_ZN40_INTERNAL_9eb55e6d_4_k_cu_bbeacc7e_355594cuda3std6ranges3__45__cpo9iter_moveE - _ZN40_INTERNAL_9eb55e6d_4_k_cu_bbeacc7e_355594cuda3std3__48in_placeE)
_ZN40_INTERNAL_9eb55e6d_4_k_cu_bbeacc7e_355594cuda3std3__48in_placeE:
	.zero		1
	.type		_ZN40_INTERNAL_9eb55e6d_4_k_cu_bbeacc7e_355594cuda3std6ranges3__45__cpo9iter_moveE,@object
	.size		_ZN40_INTERNAL_9eb55e6d_4_k_cu_bbeacc7e_355594cuda3std6ranges3__45__cpo9iter_moveE,(_ZN40_INTERNAL_9eb55e6d_4_k_cu_bbeacc7e_355594cuda3std3__45__cpo5beginE - _ZN40_INTERNAL_9eb55e6d_4_k_cu_bbeacc7e_355594cuda3std6ranges3__45__cpo9iter_moveE)
_ZN40_INTERNAL_9eb55e6d_4_k_cu_bbeacc7e_355594cuda3std6ranges3__45__cpo9iter_moveE:
	.zero		1
	.type		_ZN40_INTERNAL_9eb55e6d_4_k_cu_bbeacc7e_355594cuda3std3__45__cpo5beginE,@object
	.size		_ZN40_INTERNAL_9eb55e6d_4_k_cu_bbeacc7e_355594cuda3std3__45__cpo5beginE,(_ZN40_INTERNAL_9eb55e6d_4_k_cu_bbeacc7e_355594cuda3std3__442_GLOBAL__N__9eb55e6d_4_k_cu_bbeacc7e_355596ignoreE - _ZN40_INTERNAL_9eb55e6d_4_k_cu_bbeacc7e_355594cuda3std3__45__cpo5beginE)
_ZN40_INTERNAL_9eb55e6d_4_k_cu_bbeacc7e_355594cuda3std3__45__cpo5beginE:
	.zero		1
	.type		_ZN40_INTERNAL_9eb55e6d_4_k_cu_bbeacc7e_355594cuda3std3__442_GLOBAL__N__9eb55e6d_4_k_cu_bbeacc7e_355596ignoreE,@object
	.size		_ZN40_INTERNAL_9eb55e6d_4_k_cu_bbeacc7e_355594cuda3std3__442_GLOBAL__N__9eb55e6d_4_k_cu_bbeacc7e_355596ignoreE,(_ZN40_INTERNAL_9eb55e6d_4_k_cu_bbeacc7e_355594cute7productE - _ZN40_INTERNAL_9eb55e6d_4_k_cu_bbeacc7e_355594cuda3std3__442_GLOBAL__N__9eb55e6d_4_k_cu_bbeacc7e_355596ignoreE)
_ZN40_INTERNAL_9eb55e6d_4_k_cu_bbeacc7e_355594cuda3std3__442_GLOBAL__N__9eb55e6d_4_k_cu_bbeacc7e_355596ignoreE:
	.zero		1
	.type		_ZN40_INTERNAL_9eb55e6d_4_k_cu_bbeacc7e_355594cute7productE,@object
	.size		_ZN40_INTERNAL_9eb55e6d_4_k_cu_bbeacc7e_355594cute7productE,(_ZN40_INTERNAL_9eb55e6d_4_k_cu_bbeacc7e_355594cuda3std3__45__cpo3endE - _ZN40_INTERNAL_9eb55e6d_4_k_cu_bbeacc7e_355594cute7productE)
_ZN40_INTERNAL_9eb55e6d_4_k_cu_bbeacc7e_355594cute7productE:
	.zero		1
	.type		_ZN40_INTERNAL_9eb55e6d_4_k_cu_bbeacc7e_355594cuda3std3__45__cpo3endE,@object
	.size		_ZN40_INTERNAL_9eb55e6d_4_k_cu_bbeacc7e_355594cuda3std3__45__cpo3endE,(_ZN40_INTERNAL_9eb55e6d_4_k_cu_bbeacc7e_355594cuda3std3__419piecewise_constructE - _ZN40_INTERNAL_9eb55e6d_4_k_cu_bbeacc7e_355594cuda3std3__45__cpo3endE)
_ZN40_INTERNAL_9eb55e6d_4_k_cu_bbeacc7e_355594cuda3std3__45__cpo3endE:
	.zero		1
	.type		_ZN40_INTERNAL_9eb55e6d_4_k_cu_bbeacc7e_355594cuda3std3__419piecewise_constructE,@object
	.size		_ZN40_INTERNAL_9eb55e6d_4_k_cu_bbeacc7e_355594cuda3std3__419piecewise_constructE,(_ZN40_INTERNAL_9eb55e6d_4_k_cu_bbeacc7e_355594cuda3std3__45__cpo4cendE - _ZN40_INTERNAL_9eb55e6d_4_k_cu_bbeacc7e_355594cuda3std3__419piecewise_constructE)
_ZN40_INTERNAL_9eb55e6d_4_k_cu_bbeacc7e_355594cuda3std3__419piecewise_constructE:
	.zero		1
	.type		_ZN40_INTERNAL_9eb55e6d_4_k_cu_bbeacc7e_355594cuda3std3__45__cpo4cendE,@object
	.size		_ZN40_INTERNAL_9eb55e6d_4_k_cu_bbeacc7e_355594cuda3std3__45__cpo4cendE,(_ZN40_INTERNAL_9eb55e6d_4_k_cu_bbeacc7e_355594cuda3std6ranges3__45__cpo4swapE - _ZN40_INTERNAL_9eb55e6d_4_k_cu_bbeacc7e_355594cuda3std3__45__cpo4cendE)
_ZN40_INTERNAL_9eb55e6d_4_k_cu_bbeacc7e_355594cuda3std3__45__cpo4cendE:
	.zero		1
	.type		_ZN40_INTERNAL_9eb55e6d_4_k_cu_bbeacc7e_355594cuda3std6ranges3__45__cpo4swapE,@object
	.size		_ZN40_INTERNAL_9eb55e6d_4_k_cu_bbeacc7e_355594cuda3std6ranges3__45__cpo4swapE,(.L_10 - _ZN40_INTERNAL_9eb55e6d_4_k_cu_bbeacc7e_355594cuda3std6ranges3__45__cpo4swapE)
_ZN40_INTERNAL_9eb55e6d_4_k_cu_bbeacc7e_355594cuda3std6ranges3__45__cpo4swapE:
	.zero		1
.L_10:


//--------------------- .nv.constant0._ZN7cutlass13device_kernelINS_4gemm6kernel13GemmUniversalIN4cute5tupleIJiiiiEEENS1_10collective13CollectiveMmaINS1_35MainloopSm100TmaUmmaWarpSpecializedILi8ELi2ELi4ENS5_IJNS4_1CILi1EEESB_SB_EEEEENS5_IJNSA_ILi128EEENSA_ILi64EEENSA_ILi32EEEEEEfNS5_IJSB_llEEEfNS5_IJlSB_lEEENS4_8TiledMMAINS4_8MMA_AtomIJNS4_17SM100_MMA_TF32_SSINS_10tfloat32_tESN_fLi128ELi64ELNS4_4UMMA5MajorE1ELSP_0ELNSO_7ScaleInE0ELSQ_0EEEEEENS4_6LayoutISC_NS5_IJNSA_ILi0EEESU_SU_EEEEENS5_IJNS4_10UnderscoreESX_SX_EEEEENS4_13SM90_TMA_LOADENS4_14ComposedLayoutINS4_7SwizzleILi2ELi5ELi2EEENS4_18smem_ptr_flag_bitsILi32EEENST_INS5_IJSG_NSA_ILi4EEEEEENS5_IJSB_SG_EEEEEEEvNS4_8identityES10_NS11_INS12_ILi3ELi4ELi3EEES15_NST_INS5_IJNSA_ILi8EEESG_EEENS5_IJSG_SB_EEEEEEEvS1B_EENS_8epilogue10collective18CollectiveEpilogueINS1J_23Sm100TmaWarpSpecializedILi4ELi2ELi16ELb1ELb0EEEJSH_NS5_IJNST_ISE_SB_EENST_INSA_ILi16EEESB_EEEEEfSJ_fSJ_NS1J_6fusion15FusionCallbacksIS1N_NS1S_17LinearCombinationIffffLNS_15FloatRoundStyleE2EEESH_S1R_JEEENS4_5SM1004TMEM4LOAD26SM100_TMEM_LOAD_32dp32b16xES10_NS11_INS12_ILi2ELi4ELi3EEES15_NST_INS5_IJS1D_S1P_EEENS5_IJS1P_SB_EEEEEEENS4_39AutoVectorizingCopyWithAssumedAlignmentILi128EEENS4_14SM90_TMA_STOREES26_S28_S28_EEEvvEEEEvNT_6ParamsE --------------------------
	.section	.nv.constant0._ZN7cutlass13device_kernelINS_4gemm6kernel13GemmUniversalIN4cute5tupleIJiiiiEEENS1_10collective13CollectiveMmaINS1_35MainloopSm100TmaUmmaWarpSpecializedILi8ELi2ELi4ENS5_IJNS4_1CILi1EEESB_SB_EEEEENS5_IJNSA_ILi128EEENSA_ILi64EEENSA_ILi32EEEEEEfNS5_IJSB_llEEEfNS5_IJlSB_lEEENS4_8TiledMMAINS4_8MMA_AtomIJNS4_17SM100_MMA_TF32_SSINS_10tfloat32_tESN_fLi128ELi64ELNS4_4UMMA5MajorE1ELSP_0ELNSO_7ScaleInE0ELSQ_0EEEEEENS4_6LayoutISC_NS5_IJNSA_ILi0EEESU_SU_EEEEENS5_IJNS4_10UnderscoreESX_SX_EEEEENS4_13SM90_TMA_LOADENS4_14ComposedLayoutINS4_7SwizzleILi2ELi5ELi2EEENS4_18smem_ptr_flag_bitsILi32EEENST_INS5_IJSG_NSA_ILi4EEEEEENS5_IJSB_SG_EEEEEEEvNS4_8identityES10_NS11_INS12_ILi3ELi4ELi3EEES15_NST_INS5_IJNSA_ILi8EEESG_EEENS5_IJSG_SB_EEEEEEEvS1B_EENS_8epilogue10collective18CollectiveEpilogueINS1J_23Sm100TmaWarpSpecializedILi4ELi2ELi16ELb1ELb0EEEJSH_NS5_IJNST_ISE_SB_EENST_INSA_ILi16EEESB_EEEEEfSJ_fSJ_NS1J_6fusion15FusionCallbacksIS1N_NS1S_17LinearCombinationIffffLNS_15FloatRoundStyleE2EEESH_S1R_JEEENS4_5SM1004TMEM4LOAD26SM100_TMEM_LOAD_32dp32b16xES10_NS11_INS12_ILi2ELi4ELi3EEES15_NST_INS5_IJS1D_S1P_EEENS5_IJS1P_SB_EEEEEEENS4_39AutoVectorizingCopyWithAssumedAlignmentILi128EEENS4_14SM90_TMA_STOREES26_S28_S28_EEEvvEEEEvNT_6ParamsE,"a",@progbits
	.sectionflags	@""
	.align	4
.nv.constant0._ZN7cutlass13device_kernelINS_4gemm6kernel13GemmUniversalIN4cute5tupleIJiiiiEEENS1_10collective13CollectiveMmaINS1_35MainloopSm100TmaUmmaWarpSpecializedILi8ELi2ELi4ENS5_IJNS4_1CILi1EEESB_SB_EEEEENS5_IJNSA_ILi128EEENSA_ILi64EEENSA_ILi32EEEEEEfNS5_IJSB_llEEEfNS5_IJlSB_lEEENS4_8TiledMMAINS4_8MMA_AtomIJNS4_17SM100_MMA_TF32_SSINS_10tfloat32_tESN_fLi128ELi64ELNS4_4UMMA5MajorE1ELSP_0ELNSO_7ScaleInE0ELSQ_0EEEEEENS4_6LayoutISC_NS5_IJNSA_ILi0EEESU_SU_EEEEENS5_IJNS4_10UnderscoreESX_SX_EEEEENS4_13SM90_TMA_LOADENS4_14ComposedLayoutINS4_7SwizzleILi2ELi5ELi2EEENS4_18smem_ptr_flag_bitsILi32EEENST_INS5_IJSG_NSA_ILi4EEEEEENS5_IJSB_SG_EEEEEEEvNS4_8identityES10_NS11_INS12_ILi3ELi4ELi3EEES15_NST_INS5_IJNSA_ILi8EEESG_EEENS5_IJSG_SB_EEEEEEEvS1B_EENS_8epilogue10collective18CollectiveEpilogueINS1J_23Sm100TmaWarpSpecializedILi4ELi2ELi16ELb1ELb0EEEJSH_NS5_IJNST_ISE_SB_EENST_INSA_ILi16EEESB_EEEEEfSJ_fSJ_NS1J_6fusion15FusionCallbacksIS1N_NS1S_17LinearCombinationIffffLNS_15FloatRoundStyleE2EEESH_S1R_JEEENS4_5SM1004TMEM4LOAD26SM100_TMEM_LOAD_32dp32b16xES10_NS11_INS12_ILi2ELi4ELi3EEES15_NST_INS5_IJS1D_S1P_EEENS5_IJS1P_SB_EEEEEEENS4_39AutoVectorizingCopyWithAssumedAlignmentILi128EEENS4_14SM90_TMA_STOREES26_S28_S28_EEEvvEEEEvNT_6ParamsE:
	.zero		2944


//--------------------- SYMBOLS --------------------------

	.type		.nv.reservedSmem.offset0,@object
	.size		.nv.reservedSmem.offset0,0x4
	.type		.nv.reservedSmem.cap,@object
	.size		.nv.reservedSmem.cap,0x4
	.type		__assertfail,@function
